	.target	sm_90a

	.elftype	@"ET_EXEC"


//--------------------- .note.nv.tkinfo           --------------------------
	.section	.note.nv.tkinfo,"",@"SHT_NOTE"
	.sectionflags	@"SHF_NOTE_NV_TKINFO"
	.tkinfo
        /*0018*/ 	.word	0x00000002
        /*0030*/ 	.string	""
        /*0030*/ 	.string	"ptxas"
        /*0030*/ 	.string	"Cuda compilation tools, release 13.0, V13.0.88"
        /*0030*/ 	.string	"Build cuda_13.0.r13.0/compiler.36424714_0"
        /*0030*/ 	.string	"-arch sm_90a -m 64 "



//--------------------- .note.nv.cuinfo           --------------------------
	.section	.note.nv.cuinfo,"",@"SHT_NOTE"
	.sectionflags	@"SHF_NOTE_NV_CUINFO"
        /*0018*/ 	.short	0x0002
        /*001a*/ 	.short	0x005a
        /*001c*/ 	.short	0x0082
	.zero		2


//--------------------- .nv.info                  --------------------------
	.section	.nv.info,"",@"SHT_CUDA_INFO"
	.align	4


	//----- nvinfo : EIATTR_REGCOUNT
	.align		4
        /*0000*/ 	.byte	0x04, 0x2f
        /*0002*/ 	.short	(.L_15 - .L_14)
	.align		4
.L_14:
        /*0004*/ 	.word	index@(_ZN7cutlass13device_kernelINS_4gemm6kernel13GemmUniversalIN4cute5tupleIJiiiiEEENS1_10collective13CollectiveMmaINS1_34MainloopSm90TmaGmmaWarpSpecializedILi4ENS5_IJNS4_1CILi1EEESB_SB_EEENS1_35KernelTmaWarpSpecializedCooperativeEEENS5_IJNSA_ILi256EEESF_NSA_ILi128EEEEEENS_6half_tENS5_IJlSB_lEEESI_SJ_NS4_8TiledMMAINS4_8MMA_AtomIJNS4_4SM904GMMA26MMA_64x256x16_F32F16F16_SSILNSN_5MajorE0ELSP_0ELNSN_7ScaleInE1ELSQ_1EEEEEENS4_6LayoutINS5_IJNSA_ILi2EEESB_SB_EEENS5_IJSB_NSA_ILi0EEESW_EEEEENS5_IJNS4_10UnderscoreESZ_SZ_EEEEENS4_13SM90_TMA_LOADENS4_14ComposedLayoutINS4_7SwizzleILi3ELi4ELi3EEENS4_18smem_ptr_flag_bitsILi16EEENST_INS5_IJNSA_ILi8EEENSA_ILi64EEEEEENS5_IJS19_SB_EEEEEEEvNS4_8identityES12_S1D_vS1E_EENS_8epilogue10collective6detail29Sm90TmaWarpSpecializedAdapterINS1H_15DefaultEpilogueISI_SJ_SJ_NS1G_6thread17LinearCombinationISI_Li1EffLNS1L_9ScaleType4KindE0ELNS_15FloatRoundStyleE2ESI_EENS1_15EpilogueDefaultEEEEEvvEEEEvNT_6ParamsE)
        /*0008*/ 	.word	0x000000a8


	//----- nvinfo : EIATTR_FRAME_SIZE
	.align		4
.L_15:
        /*000c*/ 	.byte	0x04, 0x11
        /*000e*/ 	.short	(.L_17 - .L_16)
	.align		4
.L_16:
        /*0010*/ 	.word	index@(_ZN7cutlass13device_kernelINS_4gemm6kernel13GemmUniversalIN4cute5tupleIJiiiiEEENS1_10collective13CollectiveMmaINS1_34MainloopSm90TmaGmmaWarpSpecializedILi4ENS5_IJNS4_1CILi1EEESB_SB_EEENS1_35KernelTmaWarpSpecializedCooperativeEEENS5_IJNSA_ILi256EEESF_NSA_ILi128EEEEEENS_6half_tENS5_IJlSB_lEEESI_SJ_NS4_8TiledMMAINS4_8MMA_AtomIJNS4_4SM904GMMA26MMA_64x256x16_F32F16F16_SSILNSN_5MajorE0ELSP_0ELNSN_7ScaleInE1ELSQ_1EEEEEENS4_6LayoutINS5_IJNSA_ILi2EEESB_SB_EEENS5_IJSB_NSA_ILi0EEESW_EEEEENS5_IJNS4_10UnderscoreESZ_SZ_EEEEENS4_13SM90_TMA_LOADENS4_14ComposedLayoutINS4_7SwizzleILi3ELi4ELi3EEENS4_18smem_ptr_flag_bitsILi16EEENST_INS5_IJNSA_ILi8EEENSA_ILi64EEEEEENS5_IJS19_SB_EEEEEEEvNS4_8identityES12_S1D_vS1E_EENS_8epilogue10collective6detail29Sm90TmaWarpSpecializedAdapterINS1H_15DefaultEpilogueISI_SJ_SJ_NS1G_6thread17LinearCombinationISI_Li1EffLNS1L_9ScaleType4KindE0ELNS_15FloatRoundStyleE2ESI_EENS1_15EpilogueDefaultEEEEEvvEEEEvNT_6ParamsE)
        /*0014*/ 	.word	0x00000cf0


	//----- nvinfo : EIATTR_MIN_STACK_SIZE
	.align		4
.L_17:
        /*0018*/ 	.byte	0x04, 0x12
        /*001a*/ 	.short	(.L_19 - .L_18)
	.align		4
.L_18:
        /*001c*/ 	.word	index@(_ZN7cutlass13device_kernelINS_4gemm6kernel13GemmUniversalIN4cute5tupleIJiiiiEEENS1_10collective13CollectiveMmaINS1_34MainloopSm90TmaGmmaWarpSpecializedILi4ENS5_IJNS4_1CILi1EEESB_SB_EEENS1_35KernelTmaWarpSpecializedCooperativeEEENS5_IJNSA_ILi256EEESF_NSA_ILi128EEEEEENS_6half_tENS5_IJlSB_lEEESI_SJ_NS4_8TiledMMAINS4_8MMA_AtomIJNS4_4SM904GMMA26MMA_64x256x16_F32F16F16_SSILNSN_5MajorE0ELSP_0ELNSN_7ScaleInE1ELSQ_1EEEEEENS4_6LayoutINS5_IJNSA_ILi2EEESB_SB_EEENS5_IJSB_NSA_ILi0EEESW_EEEEENS5_IJNS4_10UnderscoreESZ_SZ_EEEEENS4_13SM90_TMA_LOADENS4_14ComposedLayoutINS4_7SwizzleILi3ELi4ELi3EEENS4_18smem_ptr_flag_bitsILi16EEENST_INS5_IJNSA_ILi8EEENSA_ILi64EEEEEENS5_IJS19_SB_EEEEEEEvNS4_8identityES12_S1D_vS1E_EENS_8epilogue10collective6detail29Sm90TmaWarpSpecializedAdapterINS1H_15DefaultEpilogueISI_SJ_SJ_NS1G_6thread17LinearCombinationISI_Li1EffLNS1L_9ScaleType4KindE0ELNS_15FloatRoundStyleE2ESI_EENS1_15EpilogueDefaultEEEEEvvEEEEvNT_6ParamsE)
        /*0020*/ 	.word	0x00000cf0
.L_19:


//--------------------- .nv.compat                --------------------------
	.section	.nv.compat,"",@"SHT_CUDA_COMPAT_INFO"
	.align	4
        /*0000*/ 	.byte	0x02, 0x09, 0x01, 0x00, 0x02, 0x02, 0x04, 0x00, 0x02, 0x05, 0x05, 0x00, 0x03, 0x07, 0x01, 0x01
        /*0010*/ 	.byte	0x02, 0x03, 0x01, 0x00, 0x02, 0x06, 0x01, 0x00, 0x04, 0x0b, 0x08, 0x00, 0x00, 0x00, 0x00, 0x00
        /*0020*/ 	.byte	0x00, 0x00, 0x00, 0x00


//--------------------- .nv.info._ZN7cutlass13device_kernelINS_4gemm6kernel13GemmUniversalIN4cute5tupleIJiiiiEEENS1_10collective13CollectiveMmaINS1_34MainloopSm90TmaGmmaWarpSpecializedILi4ENS5_IJNS4_1CILi1EEESB_SB_EEENS1_35KernelTmaWarpSpecializedCooperativeEEENS5_IJNSA_ILi256EEESF_NSA_ILi128EEEEEENS_6half_tENS5_IJlSB_lEEESI_SJ_NS4_8TiledMMAINS4_8MMA_AtomIJNS4_4SM904GMMA26MMA_64x256x16_F32F16F16_SSILNSN_5MajorE0ELSP_0ELNSN_7ScaleInE1ELSQ_1EEEEEENS4_6LayoutINS5_IJNSA_ILi2EEESB_SB_EEENS5_IJSB_NSA_ILi0EEESW_EEEEENS5_IJNS4_10UnderscoreESZ_SZ_EEEEENS4_13SM90_TMA_LOADENS4_14ComposedLayoutINS4_7SwizzleILi3ELi4ELi3EEENS4_18smem_ptr_flag_bitsILi16EEENST_INS5_IJNSA_ILi8EEENSA_ILi64EEEEEENS5_IJS19_SB_EEEEEEEvNS4_8identityES12_S1D_vS1E_EENS_8epilogue10collective6detail29Sm90TmaWarpSpecializedAdapterINS1H_15DefaultEpilogueISI_SJ_SJ_NS1G_6thread17LinearCombinationISI_Li1EffLNS1L_9ScaleType4KindE0ELNS_15FloatRoundStyleE2ESI_EENS1_15EpilogueDefaultEEEEEvvEEEEvNT_6ParamsE --------------------------
	.section	.nv.info._ZN7cutlass13device_kernelINS_4gemm6kernel13GemmUniversalIN4cute5tupleIJiiiiEEENS1_10collective13CollectiveMmaINS1_34MainloopSm90TmaGmmaWarpSpecializedILi4ENS5_IJNS4_1CILi1EEESB_SB_EEENS1_35KernelTmaWarpSpecializedCooperativeEEENS5_IJNSA_ILi256EEESF_NSA_ILi128EEEEEENS_6half_tENS5_IJlSB_lEEESI_SJ_NS4_8TiledMMAINS4_8MMA_AtomIJNS4_4SM904GMMA26MMA_64x256x16_F32F16F16_SSILNSN_5MajorE0ELSP_0ELNSN_7ScaleInE1ELSQ_1EEEEEENS4_6LayoutINS5_IJNSA_ILi2EEESB_SB_EEENS5_IJSB_NSA_ILi0EEESW_EEEEENS5_IJNS4_10UnderscoreESZ_SZ_EEEEENS4_13SM90_TMA_LOADENS4_14ComposedLayoutINS4_7SwizzleILi3ELi4ELi3EEENS4_18smem_ptr_flag_bitsILi16EEENST_INS5_IJNSA_ILi8EEENSA_ILi64EEEEEENS5_IJS19_SB_EEEEEEEvNS4_8identityES12_S1D_vS1E_EENS_8epilogue10collective6detail29Sm90TmaWarpSpecializedAdapterINS1H_15DefaultEpilogueISI_SJ_SJ_NS1G_6thread17LinearCombinationISI_Li1EffLNS1L_9ScaleType4KindE0ELNS_15FloatRoundStyleE2ESI_EENS1_15EpilogueDefaultEEEEEvvEEEEvNT_6ParamsE,"",@"SHT_CUDA_INFO"
	.sectionflags	@""
	.align	4


	//----- nvinfo : EIATTR_CUDA_API_VERSION
	.align		4
        /*0000*/ 	.byte	0x04, 0x37
        /*0002*/ 	.short	(.L_21 - .L_20)
.L_20:
        /*0004*/ 	.word	0x00000082


	//----- nvinfo : EIATTR_KPARAM_INFO
	.align		4
.L_21:
        /*0008*/ 	.byte	0x04, 0x17
        /*000a*/ 	.short	(.L_23 - .L_22)
.L_22:
        /*000c*/ 	.word	0x00000000
        /*0010*/ 	.short	0x0000
        /*0012*/ 	.short	0x0070
        /*0014*/ 	.byte	0x00, 0xf0, 0x01, 0x10


	//----- nvinfo : EIATTR_SPARSE_MMA_MASK
	.align		4
.L_23:
        /*0018*/ 	.byte	0x03, 0x50
        /*001a*/ 	.short	0x0000


	//----- nvinfo : EIATTR_MAXREG_COUNT
	.align		4
        /*001c*/ 	.byte	0x03, 0x1b
        /*001e*/ 	.short	0x00a8


	//----- nvinfo : EIATTR_NUM_BARRIERS
	.align		4
        /*0020*/ 	.byte	0x02, 0x4c
        /*0022*/ 	.byte	0x01
	.zero		1


	//----- nvinfo : EIATTR_EXTERNS
	.align		4
        /*0024*/ 	.byte	0x04, 0x0f
        /*0026*/ 	.short	(.L_25 - .L_24)


	//   ....[0]....
	.align		4
.L_24:
        /*0028*/ 	.word	index@(__assertfail)


	//----- nvinfo : EIATTR_ANNOTATIONS
	.align		4
.L_25:
        /*002c*/ 	.byte	0x04, 0x55
        /*002e*/ 	.short	(.L_27 - .L_26)


	//   ....[0]....
.L_26:
        /*0030*/ 	.word	0x00000001
        /*0034*/ 	.byte	0x90, 0x06, 0x00, 0x00, 0x01, 0x00, 0x00, 0x00, 0xb0, 0x06, 0x00, 0x00, 0x01, 0x00, 0x00, 0x00
        /* <DEDUP_REMOVED lines=1382> */
        /*56a4*/ 	.byte	0x40, 0x2e, 0x02, 0x00, 0x01, 0x00, 0x00, 0x00, 0x60, 0x2e, 0x02, 0x00


	//----- nvinfo : EIATTR_MERCURY_ISA_VERSION
	.align		4
.L_27:
        /*56b0*/ 	.byte	0x03, 0x5f
        /*56b2*/ 	.short	0x0101


	//----- nvinfo : EIATTR_INT_WARP_WIDE_INSTR_OFFSETS
	.align		4
        /*56b4*/ 	.byte	0x04, 0x31
        /*56b6*/ 	.short	(.L_29 - .L_28)


	//   ....[0]....
.L_28:
        /*56b8*/ 	.word	0x00000500


	//   ....[1]....
        /*56bc*/ 	.word	0x00000510


	//   ....[2]....
        /*56c0*/ 	.word	0x000005a0


	//----- nvinfo : EIATTR_COOP_GROUP_MASK_REGIDS
	.align		4
.L_29:
        /*56c4*/ 	.byte	0x04, 0x29
        /*56c6*/ 	.short	(.L_31 - .L_30)


	//   ....[0]....
.L_30:
        /*56c8*/ 	.word	0xffffffff


	//   ....[1]....
        /*56cc*/ 	.word	0xffffffff


	//   ....[2]....
        /*56d0*/ 	.word	0xffffffff


	//   ....[3]....
        /*56d4*/ 	.word	0xffffffff


	//   ....[4]....
        /*56d8*/ 	.word	0xffffffff


	//----- nvinfo : EIATTR_COOP_GROUP_INSTR_OFFSETS
	.align		4
.L_31:
        /*56dc*/ 	.byte	0x04, 0x28
        /*56de*/ 	.short	(.L_33 - .L_32)


	//   ....[0]....
.L_32:
        /*56e0*/ 	.word	0x00000070


	//   ....[1]....
        /*56e4*/ 	.word	0x00000080


	//   ....[2]....
        /*56e8*/ 	.word	0x000001a0


	//   ....[3]....
        /*56ec*/ 	.word	0x000003b0


	//   ....[4]....
        /*56f0*/ 	.word	0x00001170


	//----- nvinfo : EIATTR_REG_RECONFIG
	.align		4
.L_33:
        /*56f4*/ 	.byte	0x01, 0x54
	.zero		2


	//----- nvinfo : EIATTR_SYSCALL_OFFSETS
	.align		4
        /*56f8*/ 	.byte	0x04, 0x46
        /*56fa*/ 	.short	(.L_35 - .L_34)


	//   ....[0]....
.L_34:
        /*56fc*/ 	.word	0x00001320


	//----- nvinfo : EIATTR_MBARRIER_INSTR_OFFSETS
	.align		4
.L_35:
        /*5700*/ 	.byte	0x04, 0x39
        /*5702*/ 	.short	(.L_37 - .L_36)


	//   ....[0]....
.L_36:
        /*5704*/ 	.word	0x00000320
        /*5708*/ 	.word	0x000000ff
        /*570c*/ 	.word	0x00000000
        /*5710*/ 	.short	0x0100
        /*5712*/ 	.byte	0x08
	.zero		1


	//   ....[1]....
        /*5714*/ 	.word	0x00000330
        /*5718*/ 	.word	0x000000ff
        /*571c*/ 	.word	0x00000020
        /*5720*/ 	.short	0x0100
        /*5722*/ 	.byte	0x08
	.zero		1


	//   ....[2]....
        /*5724*/ 	.word	0x00000340
        /*5728*/ 	.word	0x000000ff
        /*572c*/ 	.word	0x00000008
        /*5730*/ 	.short	0x0100
        /*5732*/ 	.byte	0x08
	.zero		1


	//   ....[3]....
        /*5734*/ 	.word	0x00000350
        /*5738*/ 	.word	0x000000ff
        /*573c*/ 	.word	0x00000028
        /*5740*/ 	.short	0x0100
        /*5742*/ 	.byte	0x08
	.zero		1


	//   ....[4]....
        /*5744*/ 	.word	0x00000360
        /*5748*/ 	.word	0x000000ff
        /*574c*/ 	.word	0x00000010
        /*5750*/ 	.short	0x0100
        /*5752*/ 	.byte	0x08
	.zero		1


	//   ....[5]....
        /*5754*/ 	.word	0x00000370
        /*5758*/ 	.word	0x000000ff
        /*575c*/ 	.word	0x00000030
        /*5760*/ 	.short	0x0100
        /*5762*/ 	.byte	0x08
	.zero		1


	//   ....[6]....
        /*5764*/ 	.word	0x00000380
        /*5768*/ 	.word	0x000000ff
        /*576c*/ 	.word	0x00000018
        /*5770*/ 	.short	0x0100
        /*5772*/ 	.byte	0x08
	.zero		1


	//   ....[7]....
        /*5774*/ 	.word	0x00000390
        /*5778*/ 	.word	0x000000ff
        /*577c*/ 	.word	0x00000038
        /*5780*/ 	.short	0x0100
        /*5782*/ 	.byte	0x08
	.zero		1


	//   ....[8]....
        /*5784*/ 	.word	0x00000620
        /*5788*/ 	.word	0x000000ff
        /*578c*/ 	.word	0x00000050
        /*5790*/ 	.short	0x0100
        /*5792*/ 	.byte	0x10
	.zero		1


	//   ....[9]....
        /*5794*/ 	.word	0x000006c0
        /*5798*/ 	.word	0x000000ff
        /*579c*/ 	.word	0x00000058
        /*57a0*/ 	.short	0x0100
        /*57a2*/ 	.byte	0x10
	.zero		1


	//   ....[10]....
        /*57a4*/ 	.word	0x000013c0
        /*57a8*/ 	.word	0x00000003
        /*57ac*/ 	.word	0x00000000
        /*57b0*/ 	.short	0x010a
        /*57b2*/ 	.byte	0x3f
	.zero		1


	//   ....[11]....
        /*57b4*/ 	.word	0x00001400
        /*57b8*/ 	.word	0x00000003
        /*57bc*/ 	.word	0x00000000
        /*57c0*/ 	.short	0x010a
        /*57c2*/ 	.byte	0x3f
	.zero		1


	//   ....[12]....
        /*57c4*/ 	.word	0x000089e0
        /*57c8*/ 	.word	0x000000ff
        /*57cc*/ 	.word	0x00000000
        /*57d0*/ 	.short	0x010a
        /*57d2*/ 	.byte	0x0a
	.zero		1


	//   ....[13]....
        /*57d4*/ 	.word	0x00008a20
        /*57d8*/ 	.word	0x000000ff
        /*57dc*/ 	.word	0x00000000
        /*57e0*/ 	.short	0x010a
        /*57e2*/ 	.byte	0x0a
	.zero		1


	//   ....[14]....
        /*57e4*/ 	.word	0x00010ac0
        /*57e8*/ 	.word	0x000000ff
        /*57ec*/ 	.word	0x00000000
        /*57f0*/ 	.short	0x0101
        /*57f2*/ 	.byte	0x08
	.zero		1


	//   ....[15]....
        /*57f4*/ 	.word	0x00010cb0
        /*57f8*/ 	.word	0x000000ff
        /*57fc*/ 	.word	0x00000000
        /*5800*/ 	.short	0x0101
        /*5802*/ 	.byte	0x04
	.zero		1


	//   ....[16]....
        /*5804*/ 	.word	0x00022950
        /*5808*/ 	.word	0x0000000e
        /*580c*/ 	.word	0x00000020
        /*5810*/ 	.short	0x010a
        /*5812*/ 	.byte	0x3f
	.zero		1


	//   ....[17]....
        /*5814*/ 	.word	0x00022dd0
        /*5818*/ 	.word	0x00000002
        /*581c*/ 	.word	0x00000058
        /*5820*/ 	.short	0x0101
        /*5822*/ 	.byte	0x3f
	.zero		1


	//   ....[18]....
        /*5824*/ 	.word	0x00023560
        /*5828*/ 	.word	0x00000005
        /*582c*/ 	.word	0x00000000
        /*5830*/ 	.short	0x010a
        /*5832*/ 	.byte	0x3f
	.zero		1


	//   ....[19]....
        /*5834*/ 	.word	0x000235f0
        /*5838*/ 	.word	0x00000005
        /*583c*/ 	.word	0x00000000
        /*5840*/ 	.short	0x010a
        /*5842*/ 	.byte	0x3f
	.zero		1


	//   ....[20]....
        /*5844*/ 	.word	0x00023680
        /*5848*/ 	.word	0x00000005
        /*584c*/ 	.word	0x00000000
        /*5850*/ 	.short	0x010a
        /*5852*/ 	.byte	0x3f
	.zero		1


	//   ....[21]....
        /*5854*/ 	.word	0x00023710
        /*5858*/ 	.word	0x00000003
        /*585c*/ 	.word	0x00000000
        /*5860*/ 	.short	0x010a
        /*5862*/ 	.byte	0x3f
	.zero		1


	//   ....[22]....
        /*5864*/ 	.word	0x00023770
        /*5868*/ 	.word	0x00000003
        /*586c*/ 	.word	0x00000000
        /*5870*/ 	.short	0x010a
        /*5872*/ 	.byte	0x3f
	.zero		1


	//   ....[23]....
        /*5874*/ 	.word	0x000237d0
        /*5878*/ 	.word	0x00000004
        /*587c*/ 	.word	0x00000000
        /*5880*/ 	.short	0x010a
        /*5882*/ 	.byte	0x3f
	.zero		1


	//   ....[24]....
        /*5884*/ 	.word	0x000238a0
        /*5888*/ 	.word	0x0000000e
        /*588c*/ 	.word	0x00000020
        /*5890*/ 	.short	0x010a
        /*5892*/ 	.byte	0x3f
	.zero		1


	//   ....[25]....
        /*5894*/ 	.word	0x00023970
        /*5898*/ 	.word	0x00000005
        /*589c*/ 	.word	0x00000000
        /*58a0*/ 	.short	0x010a
        /*58a2*/ 	.byte	0x3f
	.zero		1


	//   ....[26]....
        /*58a4*/ 	.word	0x000239c0
        /*58a8*/ 	.word	0x00000005
        /*58ac*/ 	.word	0x00000000
        /*58b0*/ 	.short	0x010a
        /*58b2*/ 	.byte	0x3f
	.zero		1


	//   ....[27]....
        /*58b4*/ 	.word	0x00023a10
        /*58b8*/ 	.word	0x00000005
        /*58bc*/ 	.word	0x00000000
        /*58c0*/ 	.short	0x010a
        /*58c2*/ 	.byte	0x3f
	.zero		1


	//----- nvinfo : EIATTR_NUM_MBARRIERS
	.align		4
.L_37:
        /*58c4*/ 	.byte	0x03, 0x38
        /*58c6*/ 	.short	0x000a


	//----- nvinfo : EIATTR_EXIT_INSTR_OFFSETS
	.align		4
        /*58c8*/ 	.byte	0x04, 0x1c
        /*58ca*/ 	.short	(.L_39 - .L_38)


	//   ....[0]....
.L_38:
        /*58cc*/ 	.word	0x00000720


	//   ....[1]....
        /*58d0*/ 	.word	0x00001090


	//   ....[2]....
        /*58d4*/ 	.word	0x00021ed0


	//   ....[3]....
        /*58d8*/ 	.word	0x000225e0


	//   ....[4]....
        /*58dc*/ 	.word	0x00023760


	//----- nvinfo : EIATTR_MAX_THREADS
	.align		4
.L_39:
        /*58e0*/ 	.byte	0x04, 0x05
        /*58e2*/ 	.short	(.L_41 - .L_40)
.L_40:
        /*58e4*/ 	.word	0x00000180
        /*58e8*/ 	.word	0x00000001
        /*58ec*/ 	.word	0x00000001


	//----- nvinfo : EIATTR_CRS_STACK_SIZE
	.align		4
.L_41:
        /*58f0*/ 	.byte	0x04, 0x1e
        /*58f2*/ 	.short	(.L_43 - .L_42)
.L_42:
        /*58f4*/ 	.word	0x00000000


	//----- nvinfo : EIATTR_CBANK_PARAM_SIZE
	.align		4
.L_43:
        /*58f8*/ 	.byte	0x03, 0x19
        /*58fa*/ 	.short	0x0470


	//----- nvinfo : EIATTR_PARAM_CBANK
	.align		4
        /*58fc*/ 	.byte	0x04, 0x0a
        /*58fe*/ 	.short	(.L_45 - .L_44)
	.align		4
.L_44:
        /*5900*/ 	.word	index@(.nv.constant0._ZN7cutlass13device_kernelINS_4gemm6kernel13GemmUniversalIN4cute5tupleIJiiiiEEENS1_10collective13CollectiveMmaINS1_34MainloopSm90TmaGmmaWarpSpecializedILi4ENS5_IJNS4_1CILi1EEESB_SB_EEENS1_35KernelTmaWarpSpecializedCooperativeEEENS5_IJNSA_ILi256EEESF_NSA_ILi128EEEEEENS_6half_tENS5_IJlSB_lEEESI_SJ_NS4_8TiledMMAINS4_8MMA_AtomIJNS4_4SM904GMMA26MMA_64x256x16_F32F16F16_SSILNSN_5MajorE0ELSP_0ELNSN_7ScaleInE1ELSQ_1EEEEEENS4_6LayoutINS5_IJNSA_ILi2EEESB_SB_EEENS5_IJSB_NSA_ILi0EEESW_EEEEENS5_IJNS4_10UnderscoreESZ_SZ_EEEEENS4_13SM90_TMA_LOADENS4_14ComposedLayoutINS4_7SwizzleILi3ELi4ELi3EEENS4_18smem_ptr_flag_bitsILi16EEENST_INS5_IJNSA_ILi8EEENSA_ILi64EEEEEENS5_IJS19_SB_EEEEEEEvNS4_8identityES12_S1D_vS1E_EENS_8epilogue10collective6detail29Sm90TmaWarpSpecializedAdapterINS1H_15DefaultEpilogueISI_SJ_SJ_NS1G_6thread17LinearCombinationISI_Li1EffLNS1L_9ScaleType4KindE0ELNS_15FloatRoundStyleE2ESI_EENS1_15EpilogueDefaultEEEEEvvEEEEvNT_6ParamsE)
        /*5904*/ 	.short	0x0210
        /*5906*/ 	.short	0x0470


	//----- nvinfo : EIATTR_SW_WAR
	.align		4
.L_45:
        /*5908*/ 	.byte	0x04, 0x36
        /*590a*/ 	.short	(.L_47 - .L_46)
.L_46:
        /*590c*/ 	.word	0x00000008
.L_47:


//--------------------- .nv.callgraph             --------------------------
	.section	.nv.callgraph,"",@"SHT_CUDA_CALLGRAPH"
	.align	4
	.sectionentsize	8
	.align		4
        /*0000*/ 	.word	0x00000000
	.align		4
        /*0004*/ 	.word	0xffffffff
	.align		4
        /*0008*/ 	.word	index@(_ZN7cutlass13device_kernelINS_4gemm6kernel13GemmUniversalIN4cute5tupleIJiiiiEEENS1_10collective13CollectiveMmaINS1_34MainloopSm90TmaGmmaWarpSpecializedILi4ENS5_IJNS4_1CILi1EEESB_SB_EEENS1_35KernelTmaWarpSpecializedCooperativeEEENS5_IJNSA_ILi256EEESF_NSA_ILi128EEEEEENS_6half_tENS5_IJlSB_lEEESI_SJ_NS4_8TiledMMAINS4_8MMA_AtomIJNS4_4SM904GMMA26MMA_64x256x16_F32F16F16_SSILNSN_5MajorE0ELSP_0ELNSN_7ScaleInE1ELSQ_1EEEEEENS4_6LayoutINS5_IJNSA_ILi2EEESB_SB_EEENS5_IJSB_NSA_ILi0EEESW_EEEEENS5_IJNS4_10UnderscoreESZ_SZ_EEEEENS4_13SM90_TMA_LOADENS4_14ComposedLayoutINS4_7SwizzleILi3ELi4ELi3EEENS4_18smem_ptr_flag_bitsILi16EEENST_INS5_IJNSA_ILi8EEENSA_ILi64EEEEEENS5_IJS19_SB_EEEEEEEvNS4_8identityES12_S1D_vS1E_EENS_8epilogue10collective6detail29Sm90TmaWarpSpecializedAdapterINS1H_15DefaultEpilogueISI_SJ_SJ_NS1G_6thread17LinearCombinationISI_Li1EffLNS1L_9ScaleType4KindE0ELNS_15FloatRoundStyleE2ESI_EENS1_15EpilogueDefaultEEEEEvvEEEEvNT_6ParamsE)
	.align		4
        /*000c*/ 	.word	index@(__assertfail)
	.align		4
        /*0010*/ 	.word	0x00000000
	.align		4
        /*0014*/ 	.word	0xfffffffe
	.align		4
        /*0018*/ 	.word	0x00000000
	.align		4
        /*001c*/ 	.word	0xfffffffd
	.align		4
        /*0020*/ 	.word	0x00000000
	.align		4
        /*0024*/ 	.word	0xfffffffc


//--------------------- .nv.constant4             --------------------------
	.section	.nv.constant4,"a",@progbits
	.align	8
	.align		8
.nv.constant4:
        /*0000*/ 	.dword	__assertfail
	.align		8
        /*0008*/ 	.dword	__unnamed_1
	.align		8
        /*0010*/ 	.dword	_ZN40_INTERNAL_27beb0d6_4_k_cu_a819beab_207324cuda3std3__45__cpo5beginE
	.align		8
        /*0018*/ 	.dword	_ZN40_INTERNAL_27beb0d6_4_k_cu_a819beab_207324cuda3std3__45__cpo3endE
	.align		8
        /*0020*/ 	.dword	_ZN40_INTERNAL_27beb0d6_4_k_cu_a819beab_207324cuda3std3__45__cpo6cbeginE
	.align		8
        /*0028*/ 	.dword	_ZN40_INTERNAL_27beb0d6_4_k_cu_a819beab_207324cuda3std3__45__cpo4cendE
	.align		8
        /*0030*/ 	.dword	_ZN40_INTERNAL_27beb0d6_4_k_cu_a819beab_207324cuda3std3__442_GLOBAL__N__27beb0d6_4_k_cu_a819beab_207326ignoreE
	.align		8
        /*0038*/ 	.dword	_ZN40_INTERNAL_27beb0d6_4_k_cu_a819beab_207324cuda3std3__419piecewise_constructE
	.align		8
        /*0040*/ 	.dword	_ZN40_INTERNAL_27beb0d6_4_k_cu_a819beab_207324cuda3std3__48in_placeE
	.align		8
        /*0048*/ 	.dword	_ZN40_INTERNAL_27beb0d6_4_k_cu_a819beab_207324cuda3std6ranges3__45__cpo4swapE
	.align		8
        /*0050*/ 	.dword	_ZN40_INTERNAL_27beb0d6_4_k_cu_a819beab_207324cuda3std6ranges3__45__cpo9iter_moveE
	.align		8
        /*0058*/ 	.dword	_ZN40_INTERNAL_27beb0d6_4_k_cu_a819beab_207324cute7productE
	.align		8
        /*0060*/ 	.dword	_ZN40_INTERNAL_27beb0d6_4_k_cu_a819beab_207324cute1_E
	.align		8
        /*0068*/ 	.dword	$str$22
	.align		8
        /*0070*/ 	.dword	$str$23


//--------------------- .text._ZN7cutlass13device_kernelINS_4gemm6kernel13GemmUniversalIN4cute5tupleIJiiiiEEENS1_10collective13CollectiveMmaINS1_34MainloopSm90TmaGmmaWarpSpecializedILi4ENS5_IJNS4_1CILi1EEESB_SB_EEENS1_35KernelTmaWarpSpecializedCooperativeEEENS5_IJNSA_ILi256EEESF_NSA_ILi128EEEEEENS_6half_tENS5_IJlSB_lEEESI_SJ_NS4_8TiledMMAINS4_8MMA_AtomIJNS4_4SM904GMMA26MMA_64x256x16_F32F16F16_SSILNSN_5MajorE0ELSP_0ELNSN_7ScaleInE1ELSQ_1EEEEEENS4_6LayoutINS5_IJNSA_ILi2EEESB_SB_EEENS5_IJSB_NSA_ILi0EEESW_EEEEENS5_IJNS4_10UnderscoreESZ_SZ_EEEEENS4_13SM90_TMA_LOADENS4_14ComposedLayoutINS4_7SwizzleILi3ELi4ELi3EEENS4_18smem_ptr_flag_bitsILi16EEENST_INS5_IJNSA_ILi8EEENSA_ILi64EEEEEENS5_IJS19_SB_EEEEEEEvNS4_8identityES12_S1D_vS1E_EENS_8epilogue10collective6detail29Sm90TmaWarpSpecializedAdapterINS1H_15DefaultEpilogueISI_SJ_SJ_NS1G_6thread17LinearCombinationISI_Li1EffLNS1L_9ScaleType4KindE0ELNS_15FloatRoundStyleE2ESI_EENS1_15EpilogueDefaultEEEEEvvEEEEvNT_6ParamsE --------------------------
	.section	.text._ZN7cutlass13device_kernelINS_4gemm6kernel13GemmUniversalIN4cute5tupleIJiiiiEEENS1_10collective13CollectiveMmaINS1_34MainloopSm90TmaGmmaWarpSpecializedILi4ENS5_IJNS4_1CILi1EEESB_SB_EEENS1_35KernelTmaWarpSpecializedCooperativeEEENS5_IJNSA_ILi256EEESF_NSA_ILi128EEEEEENS_6half_tENS5_IJlSB_lEEESI_SJ_NS4_8TiledMMAINS4_8MMA_AtomIJNS4_4SM904GMMA26MMA_64x256x16_F32F16F16_SSILNSN_5MajorE0ELSP_0ELNSN_7ScaleInE1ELSQ_1EEEEEENS4_6LayoutINS5_IJNSA_ILi2EEESB_SB_EEENS5_IJSB_NSA_ILi0EEESW_EEEEENS5_IJNS4_10UnderscoreESZ_SZ_EEEEENS4_13SM90_TMA_LOADENS4_14ComposedLayoutINS4_7SwizzleILi3ELi4ELi3EEENS4_18smem_ptr_flag_bitsILi16EEENST_INS5_IJNSA_ILi8EEENSA_ILi64EEEEEENS5_IJS19_SB_EEEEEEEvNS4_8identityES12_S1D_vS1E_EENS_8epilogue10collective6detail29Sm90TmaWarpSpecializedAdapterINS1H_15DefaultEpilogueISI_SJ_SJ_NS1G_6thread17LinearCombinationISI_Li1EffLNS1L_9ScaleType4KindE0ELNS_15FloatRoundStyleE2ESI_EENS1_15EpilogueDefaultEEEEEvvEEEEvNT_6ParamsE,"ax",@progbits
	.align	128
.text._ZN7cutlass13device_kernelINS_4gemm6kernel13GemmUniversalIN4cute5tupleIJiiiiEEENS1_10collective13CollectiveMmaINS1_34MainloopSm90TmaGmmaWarpSpecializedILi4ENS5_IJNS4_1CILi1EEESB_SB_EEENS1_35KernelTmaWarpSpecializedCooperativeEEENS5_IJNSA_ILi256EEESF_NSA_ILi128EEEEEENS_6half_tENS5_IJlSB_lEEESI_SJ_NS4_8TiledMMAINS4_8MMA_AtomIJNS4_4SM904GMMA26MMA_64x256x16_F32F16F16_SSILNSN_5MajorE0ELSP_0ELNSN_7ScaleInE1ELSQ_1EEEEEENS4_6LayoutINS5_IJNSA_ILi2EEESB_SB_EEENS5_IJSB_NSA_ILi0EEESW_EEEEENS5_IJNS4_10UnderscoreESZ_SZ_EEEEENS4_13SM90_TMA_LOADENS4_14ComposedLayoutINS4_7SwizzleILi3ELi4ELi3EEENS4_18smem_ptr_flag_bitsILi16EEENST_INS5_IJNSA_ILi8EEENSA_ILi64EEEEEENS5_IJS19_SB_EEEEEEEvNS4_8identityES12_S1D_vS1E_EENS_8epilogue10collective6detail29Sm90TmaWarpSpecializedAdapterINS1H_15DefaultEpilogueISI_SJ_SJ_NS1G_6thread17LinearCombinationISI_Li1EffLNS1L_9ScaleType4KindE0ELNS_15FloatRoundStyleE2ESI_EENS1_15EpilogueDefaultEEEEEvvEEEEvNT_6ParamsE:
        .type           _ZN7cutlass13device_kernelINS_4gemm6kernel13GemmUniversalIN4cute5tupleIJiiiiEEENS1_10collective13CollectiveMmaINS1_34MainloopSm90TmaGmmaWarpSpecializedILi4ENS5_IJNS4_1CILi1EEESB_SB_EEENS1_35KernelTmaWarpSpecializedCooperativeEEENS5_IJNSA_ILi256EEESF_NSA_ILi128EEEEEENS_6half_tENS5_IJlSB_lEEESI_SJ_NS4_8TiledMMAINS4_8MMA_AtomIJNS4_4SM904GMMA26MMA_64x256x16_F32F16F16_SSILNSN_5MajorE0ELSP_0ELNSN_7ScaleInE1ELSQ_1EEEEEENS4_6LayoutINS5_IJNSA_ILi2EEESB_SB_EEENS5_IJSB_NSA_ILi0EEESW_EEEEENS5_IJNS4_10UnderscoreESZ_SZ_EEEEENS4_13SM90_TMA_LOADENS4_14ComposedLayoutINS4_7SwizzleILi3ELi4ELi3EEENS4_18smem_ptr_flag_bitsILi16EEENST_INS5_IJNSA_ILi8EEENSA_ILi64EEEEEENS5_IJS19_SB_EEEEEEEvNS4_8identityES12_S1D_vS1E_EENS_8epilogue10collective6detail29Sm90TmaWarpSpecializedAdapterINS1H_15DefaultEpilogueISI_SJ_SJ_NS1G_6thread17LinearCombinationISI_Li1EffLNS1L_9ScaleType4KindE0ELNS_15FloatRoundStyleE2ESI_EENS1_15EpilogueDefaultEEEEEvvEEEEvNT_6ParamsE,@function
        .size           _ZN7cutlass13device_kernelINS_4gemm6kernel13GemmUniversalIN4cute5tupleIJiiiiEEENS1_10collective13CollectiveMmaINS1_34MainloopSm90TmaGmmaWarpSpecializedILi4ENS5_IJNS4_1CILi1EEESB_SB_EEENS1_35KernelTmaWarpSpecializedCooperativeEEENS5_IJNSA_ILi256EEESF_NSA_ILi128EEEEEENS_6half_tENS5_IJlSB_lEEESI_SJ_NS4_8TiledMMAINS4_8MMA_AtomIJNS4_4SM904GMMA26MMA_64x256x16_F32F16F16_SSILNSN_5MajorE0ELSP_0ELNSN_7ScaleInE1ELSQ_1EEEEEENS4_6LayoutINS5_IJNSA_ILi2EEESB_SB_EEENS5_IJSB_NSA_ILi0EEESW_EEEEENS5_IJNS4_10UnderscoreESZ_SZ_EEEEENS4_13SM90_TMA_LOADENS4_14ComposedLayoutINS4_7SwizzleILi3ELi4ELi3EEENS4_18smem_ptr_flag_bitsILi16EEENST_INS5_IJNSA_ILi8EEENSA_ILi64EEEEEENS5_IJS19_SB_EEEEEEEvNS4_8identityES12_S1D_vS1E_EENS_8epilogue10collective6detail29Sm90TmaWarpSpecializedAdapterINS1H_15DefaultEpilogueISI_SJ_SJ_NS1G_6thread17LinearCombinationISI_Li1EffLNS1L_9ScaleType4KindE0ELNS_15FloatRoundStyleE2ESI_EENS1_15EpilogueDefaultEEEEEvvEEEEvNT_6ParamsE,(.L_x_576 - _ZN7cutlass13device_kernelINS_4gemm6kernel13GemmUniversalIN4cute5tupleIJiiiiEEENS1_10collective13CollectiveMmaINS1_34MainloopSm90TmaGmmaWarpSpecializedILi4ENS5_IJNS4_1CILi1EEESB_SB_EEENS1_35KernelTmaWarpSpecializedCooperativeEEENS5_IJNSA_ILi256EEESF_NSA_ILi128EEEEEENS_6half_tENS5_IJlSB_lEEESI_SJ_NS4_8TiledMMAINS4_8MMA_AtomIJNS4_4SM904GMMA26MMA_64x256x16_F32F16F16_SSILNSN_5MajorE0ELSP_0ELNSN_7ScaleInE1ELSQ_1EEEEEENS4_6LayoutINS5_IJNSA_ILi2EEESB_SB_EEENS5_IJSB_NSA_ILi0EEESW_EEEEENS5_IJNS4_10UnderscoreESZ_SZ_EEEEENS4_13SM90_TMA_LOADENS4_14ComposedLayoutINS4_7SwizzleILi3ELi4ELi3EEENS4_18smem_ptr_flag_bitsILi16EEENST_INS5_IJNSA_ILi8EEENSA_ILi64EEEEEENS5_IJS19_SB_EEEEEEEvNS4_8identityES12_S1D_vS1E_EENS_8epilogue10collective6detail29Sm90TmaWarpSpecializedAdapterINS1H_15DefaultEpilogueISI_SJ_SJ_NS1G_6thread17LinearCombinationISI_Li1EffLNS1L_9ScaleType4KindE0ELNS_15FloatRoundStyleE2ESI_EENS1_15EpilogueDefaultEEEEEvvEEEEvNT_6ParamsE)
        .other          _ZN7cutlass13device_kernelINS_4gemm6kernel13GemmUniversalIN4cute5tupleIJiiiiEEENS1_10collective13CollectiveMmaINS1_34MainloopSm90TmaGmmaWarpSpecializedILi4ENS5_IJNS4_1CILi1EEESB_SB_EEENS1_35KernelTmaWarpSpecializedCooperativeEEENS5_IJNSA_ILi256EEESF_NSA_ILi128EEEEEENS_6half_tENS5_IJlSB_lEEESI_SJ_NS4_8TiledMMAINS4_8MMA_AtomIJNS4_4SM904GMMA26MMA_64x256x16_F32F16F16_SSILNSN_5MajorE0ELSP_0ELNSN_7ScaleInE1ELSQ_1EEEEEENS4_6LayoutINS5_IJNSA_ILi2EEESB_SB_EEENS5_IJSB_NSA_ILi0EEESW_EEEEENS5_IJNS4_10UnderscoreESZ_SZ_EEEEENS4_13SM90_TMA_LOADENS4_14ComposedLayoutINS4_7SwizzleILi3ELi4ELi3EEENS4_18smem_ptr_flag_bitsILi16EEENST_INS5_IJNSA_ILi8EEENSA_ILi64EEEEEENS5_IJS19_SB_EEEEEEEvNS4_8identityES12_S1D_vS1E_EENS_8epilogue10collective6detail29Sm90TmaWarpSpecializedAdapterINS1H_15DefaultEpilogueISI_SJ_SJ_NS1G_6thread17LinearCombinationISI_Li1EffLNS1L_9ScaleType4KindE0ELNS_15FloatRoundStyleE2ESI_EENS1_15EpilogueDefaultEEEEEvvEEEEvNT_6ParamsE,@"STO_CUDA_ENTRY STV_DEFAULT"
_ZN7cutlass13device_kernelINS_4gemm6kernel13GemmUniversalIN4cute5tupleIJiiiiEEENS1_10collective13CollectiveMmaINS1_34MainloopSm90TmaGmmaWarpSpecializedILi4ENS5_IJNS4_1CILi1EEESB_SB_EEENS1_35KernelTmaWarpSpecializedCooperativeEEENS5_IJNSA_ILi256EEESF_NSA_ILi128EEEEEENS_6half_tENS5_IJlSB_lEEESI_SJ_NS4_8TiledMMAINS4_8MMA_AtomIJNS4_4SM904GMMA26MMA_64x256x16_F32F16F16_SSILNSN_5MajorE0ELSP_0ELNSN_7ScaleInE1ELSQ_1EEEEEENS4_6LayoutINS5_IJNSA_ILi2EEESB_SB_EEENS5_IJSB_NSA_ILi0EEESW_EEEEENS5_IJNS4_10UnderscoreESZ_SZ_EEEEENS4_13SM90_TMA_LOADENS4_14ComposedLayoutINS4_7SwizzleILi3ELi4ELi3EEENS4_18smem_ptr_flag_bitsILi16EEENST_INS5_IJNSA_ILi8EEENSA_ILi64EEEEEENS5_IJS19_SB_EEEEEEEvNS4_8identityES12_S1D_vS1E_EENS_8epilogue10collective6detail29Sm90TmaWarpSpecializedAdapterINS1H_15DefaultEpilogueISI_SJ_SJ_NS1G_6thread17LinearCombinationISI_Li1EffLNS1L_9ScaleType4KindE0ELNS_15FloatRoundStyleE2ESI_EENS1_15EpilogueDefaultEEEEEvvEEEEvNT_6ParamsE:
[----:B------:R-:W0:Y:S02]  /*0000*/  LDC R1, c[0x0][0x28] ;  /* 0x00000a00ff017b82 */ /* 0x000e240000000800 */
[----:B0-----:R-:W-:Y:S01]  /*0010*/  VIADD R1, R1, 0xfffff310 ;  /* 0xfffff31001017836 */ /* 0x001fe20000000000 */
[----:B------:R-:W0:Y:S01]  /*0020*/  S2R R2, SR_TID.X ;  /* 0x0000000000027919 */ /* 0x000e220000002100 */
[----:B------:R-:W-:Y:S01]  /*0030*/  ELECT P0, URZ, PT ;  /* 0x00000000003f782f */ /* 0x000fe20003800000 */
[----:B------:R-:W-:Y:S01]  /*0040*/  BSSY B0, `(.L_x_0) ;  /* 0x0000015000007945 */ /* 0x000fe20003800000 */
[--C-:B0-----:R-:W-:Y:S02]  /*0050*/  SHF.R.U32.HI R0, RZ, 0x5, R2.reuse ;  /* 0x00000005ff007819 */ /* 0x101fe40000011602 */
[----:B------:R-:W-:-:S03]  /*0060*/  SHF.R.U32.HI R160, RZ, 0x7, R2 ;  /* 0x00000007ffa07819 */ /* 0x000fc60000011602 */
[----:B------:R-:W0:Y:S04]  /*0070*/  SHFL.IDX PT, R3, R0, RZ, 0x1f ;  /* 0x00001fff00037589 */ /* 0x000e2800000e0000 */
[----:B------:R-:W1:Y:S01]  /*0080*/  SHFL.IDX PT, R2, R160, RZ, 0x1f ;  /* 0x00001fffa0027589 */ /* 0x000e6200000e0000 */
[----:B0-----:R-:W-:Y:S02]  /*0090*/  R2UR UR10, R3 ;  /* 0x00000000030a72ca */ /* 0x001fe400000e0000 */
[----:B-1----:R-:W-:-:S11]  /*00a0*/  R2UR UR5, R2 ;  /* 0x00000000020572ca */ /* 0x002fd600000e0000 */
[----:B------:R-:W-:Y:S02]  /*00b0*/  USHF.R.S32.HI UR4, URZ, 0x1f, UR10 ;  /* 0x0000001f3f047899 */ /* 0x000fe4000801140a */
[----:B------:R-:W-:Y:S02]  /*00c0*/  ISETP.NE.OR P0, PT, RZ, UR10, !P0 ;  /* 0x0000000aff007c0c */ /* 0x000fe4000c705670 */
[----:B------:R-:W-:-:S04]  /*00d0*/  ULEA.HI UR4, UR4, UR10, URZ, 0x2 ;  /* 0x0000000a04047291 */ /* 0x000fc8000f8f103f */
[----:B------:R-:W-:-:S04]  /*00e0*/  ULOP3.LUT UR4, UR4, 0xfffffffc, URZ, 0xc0, !UPT ;  /* 0xfffffffc04047892 */ /* 0x000fc8000f8ec03f */
[----:B------:R-:W-:-:S03]  /*00f0*/  UIADD3 UR10, UR10, -UR4, URZ ;  /* 0x800000040a0a7290 */ /* 0x000fc6000fffe03f */
[----:B------:R-:W-:Y:S09]  /*0100*/  @P0 BRA `(.L_x_1) ;  /* 0x0000000000200947 */ /* 0x000ff20003800000 */
[----:B------:R-:W-:Y:S02]  /*0110*/  ULDC.64 UR6, c[0x0][0x198] ;  /* 0x0000660000067ab9 */ /* 0x000fe40000000a00 */
[----:B------:R-:W-:Y:S02]  /*0120*/  UIADD3 UR8, UP0, UR6, 0xf0, URZ ;  /* 0x000000f006087890 */ /* 0x000fe4000ff1e03f */
[----:B------:R-:W-:Y:S02]  /*0130*/  UIADD3 UR6, UP1, UR6, 0x1f0, URZ ;  /* 0x000001f006067890 */ /* 0x000fe4000ff3e03f */
[----:B------:R-:W-:Y:S02]  /*0140*/  UIADD3.X UR9, URZ, UR7, URZ, UP0, !UPT ;  /* 0x000000073f097290 */ /* 0x000fe400087fe43f */
[----:B------:R-:W-:-:S07]  /*0150*/  UIADD3.X UR7, URZ, UR7, URZ, UP1, !UPT ;  /* 0x000000073f077290 */ /* 0x000fce0008ffe43f */
[----:B------:R0:W-:Y:S02]  /*0160*/  UTMACCTL.PF [UR8] ;  /* 0x00000000080079b9 */ /* 0x0001e40008040000 */
[----:B------:R0:W-:Y:S02]  /*0170*/  UTMACCTL.PF [UR6] ;  /* 0x00000000060079b9 */ /* 0x0001e40008040000 */
[----:B0-----:R-:W-:Y:S01]  /*0180*/  NOP ;  /* 0x0000000000007918 */ /* 0x001fe20000000000 */
.L_x_1:
[----:B------:R-:W-:Y:S05]  /*0190*/  BSYNC B0 ;  /* 0x0000000000007941 */ /* 0x000fea0003800000 */
.L_x_0:
[----:B------:R-:W0:Y:S01]  /*01a0*/  SHFL.IDX PT, R2, R0, RZ, 0x1f ;  /* 0x00001fff00027589 */ /* 0x000e2200000e0000 */
[----:B------:R-:W-:Y:S01]  /*01b0*/  UISETP.NE.AND UP0, UPT, UR10, 0x3, UPT ;  /* 0x000000030a00788c */ /* 0x000fe2000bf05270 */
[----:B------:R-:W-:Y:S01]  /*01c0*/  ISETP.NE.AND P1, PT, RZ, UR5, PT ;  /* 0x00000005ff007c0c */ /* 0x000fe2000bf25270 */
[----:B------:R-:W-:Y:S02]  /*01d0*/  UIADD3 UR18, UR5, -0x1, URZ ;  /* 0xffffffff05127890 */ /* 0x000fe4000fffe03f */
[----:B------:R-:W-:Y:S02]  /*01e0*/  UISETP.EQ.OR UP0, UPT, UR10, URZ, !UP0 ;  /* 0x0000003f0a00728c */ /* 0x000fe4000c702670 */
[----:B------:R-:W-:Y:S02]  /*01f0*/  UISETP.GE.U32.AND UP1, UPT, UR18, 0x2, UPT ;  /* 0x000000021200788c */ /* 0x000fe4000bf26070 */
[----:B------:R-:W-:-:S04]  /*0200*/  UISETP.EQ.AND UP0, UPT, UR5, URZ, UP0 ;  /* 0x0000003f0500728c */ /* 0x000fc80008702270 */
[----:B------:R-:W-:-:S04]  /*0210*/  USEL UR38, URZ, 0x1, !UP0 ;  /* 0x000000013f267887 */ /* 0x000fc8000c000000 */
[----:B------:R-:W-:Y:S01]  /*0220*/  USEL UR38, UR38, 0x2, UP1 ;  /* 0x0000000226267887 */ /* 0x000fe20008800000 */
[----:B0-----:R-:W-:-:S13]  /*0230*/  ISETP.NE.AND P0, PT, R2, RZ, PT ;  /* 0x000000ff0200720c */ /* 0x001fda0003f05270 */
[----:B------:R-:W-:Y:S05]  /*0240*/  @P0 BRA `(.L_x_2) ;  /* 0x0000000000580947 */ /* 0x000fea0003800000 */
[----:B------:R-:W0:Y:S01]  /*0250*/  S2UR UR8, SR_CgaCtaId ;  /* 0x00000000000879c3 */ /* 0x000e220000008800 */
[----:B------:R-:W-:Y:S01]  /*0260*/  UMOV UR4, 0x400 ;  /* 0x0000040000047882 */ /* 0x000fe20000000000 */
[----:B------:R-:W-:Y:S01]  /*0270*/  UMOV UR5, 0x1 ;  /* 0x0000000100057882 */ /* 0x000fe20000000000 */
[----:B------:R-:W-:Y:S01]  /*0280*/  UMOV UR6, 0x100 ;  /* 0x0000010000067882 */ /* 0x000fe20000000000 */
[----:B------:R-:W-:Y:S01]  /*0290*/  ELECT P0, URZ, PT ;  /* 0x00000000003f782f */ /* 0x000fe20003800000 */
[----:B------:R-:W-:-:S04]  /*02a0*/  UIADD3 UR6, -UR6, 0x100000, URZ ;  /* 0x0010000006067890 */ /* 0x000fc8000fffe13f */
[----:B------:R-:W-:Y:S02]  /*02b0*/  USHF.L.U32 UR7, UR6, 0xb, URZ ;  /* 0x0000000b06077899 */ /* 0x000fe4000800063f */
[----:B------:R-:W-:Y:S02]  /*02c0*/  USHF.L.U32 UR6, UR6, 0x1, URZ ;  /* 0x0000000106067899 */ /* 0x000fe4000800063f */
[----:B0-----:R-:W-:Y:S02]  /*02d0*/  ULEA UR8, UR8, UR4, 0x18 ;  /* 0x0000000408087291 */ /* 0x001fe4000f8ec03f */
[----:B------:R-:W-:-:S04]  /*02e0*/  UIADD3 UR4, -UR5, 0x100000, URZ ;  /* 0x0010000005047890 */ /* 0x000fc8000fffe13f */
[----:B------:R-:W-:Y:S02]  /*02f0*/  USHF.L.U32 UR5, UR4, 0xb, URZ ;  /* 0x0000000b04057899 */ /* 0x000fe4000800063f */
[----:B------:R-:W-:Y:S01]  /*0300*/  USHF.L.U32 UR4, UR4, 0x1, URZ ;  /* 0x0000000104047899 */ /* 0x000fe2000800063f */
[----:B------:R-:W0:Y:S11]  /*0310*/  FENCE.VIEW.ASYNC.S ;  /* 0x00000000000073c6 */ /* 0x000e360000000000 */
[----:B0-----:R0:W1:Y:S01]  /*0320*/  SYNCS.EXCH.64 URZ, [UR8], UR4 ;  /* 0x00000004083f75b2 */ /* 0x0010620008000100 */
[----:B------:R0:W2:Y:S01]  /*0330*/  SYNCS.EXCH.64 URZ, [UR8+0x20], UR6 ;  /* 0x00002006083f75b2 */ /* 0x0000a20008000100 */
[----:B------:R0:W3:Y:S01]  /*0340*/  SYNCS.EXCH.64 URZ, [UR8+0x8], UR4 ;  /* 0x00000804083f75b2 */ /* 0x0000e20008000100 */
[----:B------:R0:W4:Y:S01]  /*0350*/  SYNCS.EXCH.64 URZ, [UR8+0x28], UR6 ;  /* 0x00002806083f75b2 */ /* 0x0001220008000100 */
[----:B------:R0:W0:Y:S01]  /*0360*/  SYNCS.EXCH.64 URZ, [UR8+0x10], UR4 ;  /* 0x00001004083f75b2 */ /* 0x0000220008000100 */
[----:B------:R0:W0:Y:S01]  /*0370*/  SYNCS.EXCH.64 URZ, [UR8+0x30], UR6 ;  /* 0x00003006083f75b2 */ /* 0x0000220008000100 */
[----:B------:R0:W0:Y:S01]  /*0380*/  SYNCS.EXCH.64 URZ, [UR8+0x18], UR4 ;  /* 0x00001804083f75b2 */ /* 0x0000220008000100 */
[----:B------:R0:W0:Y:S01]  /*0390*/  SYNCS.EXCH.64 URZ, [UR8+0x38], UR6 ;  /* 0x00003806083f75b2 */ /* 0x0000220008000100 */
[----:B------:R-:W-:Y:S01]  /*03a0*/  NOP ;  /* 0x0000000000007918 */ /* 0x000fe20000000000 */
.L_x_2:
[----:B------:R-:W5:Y:S01]  /*03b0*/  SHFL.IDX PT, R0, R0, RZ, 0x1f ;  /* 0x00001fff00007589 */ /* 0x000f6200000e0000 */
[----:B------:R-:W-:Y:S01]  /*03c0*/  ELECT P0, URZ, PT ;  /* 0x00000000003f782f */ /* 0x000fe20003800000 */
[----:B------:R-:W1:Y:S01]  /*03d0*/  S2UR UR17, SR_CTAID.Y ;  /* 0x00000000001179c3 */ /* 0x000e620000002600 */
[----:B0-----:R-:W-:Y:S01]  /*03e0*/  ULDC UR5, c[0x0][0x65c] ;  /* 0x0001970000057ab9 */ /* 0x001fe20000000800 */
[----:B------:R-:W-:Y:S01]  /*03f0*/  UMOV UR12, 0x20 ;  /* 0x00000020000c7882 */ /* 0x000fe20000000000 */
[----:B------:R-:W-:Y:S01]  /*0400*/  UISETP.NE.AND UP2, UPT, UR5, 0x1, UPT ;  /* 0x000000010500788c */ /* 0x000fe2000bf45270 */
[----:B------:R-:W-:Y:S01]  /*0410*/  NOP ;  /* 0x0000000000007918 */ /* 0x000fe20000000000 */
[----:B------:R-:W-:Y:S02]  /*0420*/  NOP ;  /* 0x0000000000007918 */ /* 0x000fe40000000000 */
[----:B------:R-:W-:Y:S01]  /*0430*/  UP2UR UR39, UPR, URZ, 0x4 ;  /* 0x000000043f277883 */ /* 0x000fe20008000000 */
[----:B------:R-:W0:Y:S01]  /*0440*/  S2UR UR4, SR_CTAID.X ;  /* 0x00000000000479c3 */ /* 0x000e220000002500 */
[----:B------:R-:W-:-:S02]  /*0450*/  PLOP3.LUT P2, PT, PT, PT, UP2, 0x80, 0x0 ;  /* 0x000000000000781c */ /* 0x000fc40003f4f028 */
[----:B------:R-:W-:Y:S02]  /*0460*/  PLOP3.LUT P4, PT, PT, PT, UP2, 0x80, 0x0 ;  /* 0x000000000000781c */ /* 0x000fe40003f8f028 */
[----:B------:R-:W-:Y:S01]  /*0470*/  PLOP3.LUT P3, PT, PT, PT, UP2, 0x80, 0x0 ;  /* 0x000000000000781c */ /* 0x000fe20003f6f028 */
[----:B------:R-:W-:Y:S01]  /*0480*/  @UP2 ULDC UR14, c[0x0][0x10] ;  /* 0x00000400000e2ab9 */ /* 0x000fe20000000800 */
[----:B------:R-:W-:Y:S01]  /*0490*/  @UP2 UMOV UR9, URZ ;  /* 0x0000003f00092c82 */ /* 0x000fe20008000000 */
[----:B------:R-:W-:Y:S01]  /*04a0*/  @!UP2 ULDC UR11, c[0x0][0xc] ;  /* 0x00000300000baab9 */ /* 0x000fe20000000800 */
[----:B-----5:R-:W-:Y:S01]  /*04b0*/  ISETP.NE.OR P0, PT, R0, RZ, !P0 ;  /* 0x000000ff0000720c */ /* 0x020fe20004705670 */
[----:B-1----:R-:W-:Y:S02]  /*04c0*/  @UP2 UMOV UR7, UR17 ;  /* 0x0000001100072c82 */ /* 0x002fe40008000000 */
[----:B------:R-:W-:Y:S01]  /*04d0*/  @UP2 UMOV UR8, UR7 ;  /* 0x0000000700082c82 */ /* 0x000fe20008000000 */
[----:B------:R-:W-:Y:S01]  /*04e0*/  @!UP2 UMOV UR7, UR17 ;  /* 0x000000110007ac82 */ /* 0x000fe20008000000 */
[----:B0-----:R-:W-:-:S08]  /*04f0*/  @UP2 UIMAD.WIDE.U32 UR14, UR4, UR14, UR8 ;  /* 0x0000000e040e22a5 */ /* 0x001fd0000f8e0008 */
[----:B------:R-:W-:Y:S01]  /*0500*/  VOTEU.ALL UP0, P0 ;  /* 0x00000000003f7886 */ /* 0x000fe20000000000 */
[----:B------:R-:W-:Y:S01]  /*0510*/  VOTEU.ALL UP1, P0 ;  /* 0x00000000003f7886 */ /* 0x000fe20000020000 */
[----:B------:R-:W-:Y:S01]  /*0520*/  IMAD.U32 R2, RZ, RZ, UR14 ;  /* 0x0000000eff027e24 */ /* 0x000fe2000f8e00ff */
[----:B------:R-:W-:Y:S02]  /*0530*/  MOV R3, UR15 ;  /* 0x0000000f00037c02 */ /* 0x000fe40008000f00 */
[----:B------:R-:W0:Y:S01]  /*0540*/  @!UP0 S2UR UR6, SR_CgaCtaId ;  /* 0x00000000000689c3 */ /* 0x000e220000008800 */
[----:B------:R-:W-:Y:S01]  /*0550*/  @!UP0 UMOV UR5, 0x400 ;  /* 0x0000040000058882 */ /* 0x000fe20000000000 */
[----:B------:R-:W-:-:S04]  /*0560*/  @!UP0 UIADD3 UR12, -UR12, 0x100000, URZ ;  /* 0x001000000c0c8890 */ /* 0x000fc8000fffe13f */
[----:B------:R-:W-:Y:S02]  /*0570*/  @!UP0 USHF.L.U32 UR13, UR12, 0xb, URZ ;  /* 0x0000000b0c0d8899 */ /* 0x000fe4000800063f */
[----:B------:R-:W-:Y:S02]  /*0580*/  @!UP0 USHF.L.U32 UR12, UR12, 0x1, URZ ;  /* 0x000000010c0c8899 */ /* 0x000fe4000800063f */
[----:B0-----:R-:W-:Y:S01]  /*0590*/  @!UP0 ULEA UR16, UR6, UR5, 0x18 ;  /* 0x0000000506108291 */ /* 0x001fe2000f8ec03f */
[----:B------:R-:W-:Y:S01]  /*05a0*/  VOTEU.ALL UP0, P0 ;  /* 0x00000000003f7886 */ /* 0x000fe20000000000 */
[----:B------:R-:W-:Y:S01]  /*05b0*/  PLOP3.LUT P0, PT, PT, PT, UP2, 0x80, 0x0 ;  /* 0x000000000000781c */ /* 0x000fe20003f0f028 */
[----:B------:R-:W-:Y:S01]  /*05c0*/  UMOV UR5, URZ ;  /* 0x0000003f00057c82 */ /* 0x000fe20008000000 */
[----:B------:R-:W-:Y:S01]  /*05d0*/  @UP2 UMOV UR6, URZ ;  /* 0x0000003f00062c82 */ /* 0x000fe20008000000 */
[----:B------:R-:W-:Y:S02]  /*05e0*/  @!UP2 UIMAD.WIDE.U32 UR8, UR11, UR7, UR4 ;  /* 0x000000070b08a2a5 */ /* 0x000fe4000f8e0004 */
[----:B------:R-:W-:-:S04]  /*05f0*/  @UP2 UIADD3 UR6, UR15, UR6, URZ ;  /* 0x000000060f062290 */ /* 0x000fc8000fffe03f */
[----:B------:R-:W-:Y:S01]  /*0600*/  MOV R5, UR9 ;  /* 0x0000000900057c02 */ /* 0x000fe20008000f00 */
[----:B------:R-:W0:Y:S02]  /*0610*/  FENCE.VIEW.ASYNC.S ;  /* 0x00000000000073c6 */ /* 0x000e240000000000 */
[----:B0-----:R0:W2:Y:S01]  /*0620*/  @!UP0 SYNCS.EXCH.64 URZ, [UR16+0x50], UR12 ;  /* 0x0000500c103f85b2 */ /* 0x0010a20008000100 */
[----:B------:R-:W-:Y:S02]  /*0630*/  @P2 IMAD.U32 R6, RZ, RZ, UR6 ;  /* 0x00000006ff062e24 */ /* 0x000fe4000f8e00ff */
[----:B------:R-:W-:Y:S01]  /*0640*/  @P0 IMAD.MOV.U32 R7, RZ, RZ, R2 ;  /* 0x000000ffff070224 */ /* 0x000fe200078e0002 */
[----:B------:R-:W-:Y:S01]  /*0650*/  MOV R2, UR8 ;  /* 0x0000000800027c02 */ /* 0x000fe20008000f00 */
[----:B------:R-:W-:Y:S02]  /*0660*/  @!P4 IMAD.MOV.U32 R6, RZ, RZ, R5 ;  /* 0x000000ffff06c224 */ /* 0x000fe400078e0005 */
[----:B------:R-:W-:-:S02]  /*0670*/  IMAD.U32 R3, RZ, RZ, UR9 ;  /* 0x00000009ff037e24 */ /* 0x000fc4000f8e00ff */
[----:B------:R-:W-:Y:S01]  /*0680*/  @!P3 IMAD.MOV.U32 R7, RZ, RZ, R2 ;  /* 0x000000ffff07b224 */ /* 0x000fe200078e0002 */
[----:B------:R0:W-:Y:S01]  /*0690*/  STL [R1+0x200], R6 ;  /* 0x0002000601007387 */ /* 0x0001e20000100800 */
[----:B------:R-:W-:-:S03]  /*06a0*/  IMAD.U32 R4, RZ, RZ, UR8 ;  /* 0x00000008ff047e24 */ /* 0x000fc6000f8e00ff */
[----:B------:R0:W-:Y:S01]  /*06b0*/  STL [R1+0x204], R7 ;  /* 0x0002040701007387 */ /* 0x0001e20000100800 */
[----:B------:R0:W2:Y:S01]  /*06c0*/  @!UP1 SYNCS.EXCH.64 URZ, [UR16+0x58], UR12 ;  /* 0x0000580c103f95b2 */ /* 0x0000a20008000100 */
[----:B------:R-:W-:Y:S01]  /*06d0*/  NOP ;  /* 0x0000000000007918 */ /* 0x000fe20000000000 */
[----:B--234-:R-:W-:Y:S06]  /*06e0*/  BAR.SYNC.DEFER_BLOCKING 0x0 ;  /* 0x0000000000007b1d */ /* 0x01cfec0000010000 */
[----:B------:R-:W-:Y:S05]  /*06f0*/  @!P1 BRA `(.L_x_3) ;  /* 0x0000021400f89947 */ /* 0x000fea0003800000 */
[----:B------:R-:W-:-:S06]  /*0700*/  UISETP.GT.U32.AND UP0, UPT, UR18, 0x1, UPT ;  /* 0x000000011200788c */ /* 0x000fcc000bf04070 */
[----:B------:R-:W-:-:S13]  /*0710*/  PLOP3.LUT P0, PT, PT, PT, UP0, 0x80, 0x0 ;  /* 0x000000000000781c */ /* 0x000fda0003f0f008 */
[----:B0-----:R-:W-:Y:S05]  /*0720*/  @P0 EXIT ;  /* 0x000000000000094d */ /* 0x001fea0003800000 */
[----:B------:R-:W-:Y:S01]  /*0730*/  ULDC.64 UR8, c[0x0][0x650] ;  /* 0x0001940000087ab9 */ /* 0x000fe20000000a00 */
[----:B------:R-:W-:Y:S01]  /*0740*/  UMOV UR40, 0xffffffff ;  /* 0xffffffff00287882 */ /* 0x000fe20000000000 */
[----:B------:R-:W-:Y:S01]  /*0750*/  ISETP.GE.U32.AND P0, PT, R7, UR8, PT ;  /* 0x0000000807007c0c */ /* 0x000fe2000bf06070 */
[----:B------:R-:W-:Y:S01]  /*0760*/  UMOV UR41, 0xffffffff ;  /* 0xffffffff00297882 */ /* 0x000fe20000000000 */
[----:B------:R-:W-:Y:S01]  /*0770*/  UMOV UR42, 0xffffffff ;  /* 0xffffffff002a7882 */ /* 0x000fe20000000000 */
[----:B------:R-:W-:Y:S02]  /*0780*/  PRMT R0, RZ, 0x7610, R0 ;  /* 0x00007610ff007816 */ /* 0x000fe40000000000 */
[----:B------:R-:W-:-:S13]  /*0790*/  ISETP.GE.U32.AND.EX P0, PT, R6, UR9, PT, P0 ;  /* 0x0000000906007c0c */ /* 0x000fda000bf06100 */
[----:B------:R-:W-:Y:S05]  /*07a0*/  @P0 BRA `(.L_x_4) ;  /* 0x0000000400800947 */ /* 0x000fea0003800000 */
[----:B------:R-:W-:Y:S01]  /*07b0*/  I2FP.F32.U32 R0, UR4 ;  /* 0x0000000400007c45 */ /* 0x000fe20008201000 */
[----:B------:R-:W-:Y:S01]  /*07c0*/  ULDC.64 UR16, c[0x0][0x628] ;  /* 0x00018a0000107ab9 */ /* 0x000fe20000000a00 */
[----:B------:R-:W-:Y:S01]  /*07d0*/  ULDC UR6, c[0x0][0x150] ;  /* 0x0000540000067ab9 */ /* 0x000fe20000000800 */
[----:B------:R-:W-:Y:S01]  /*07e0*/  ISETP.NE.U32.AND P0, PT, RZ, UR16, PT ;  /* 0x00000010ff007c0c */ /* 0x000fe2000bf05070 */
[----:B------:R-:W-:Y:S01]  /*07f0*/  ULDC UR15, c[0x0][0x630] ;  /* 0x00018c00000f7ab9 */ /* 0x000fe20000000800 */
[----:B------:R-:W-:Y:S01]  /*0800*/  FMUL R0, R0, UR6 ;  /* 0x0000000600007c20 */ /* 0x000fe20008400000 */
[----:B------:R-:W-:Y:S01]  /*0810*/  R2UR UR18, R7 ;  /* 0x00000000071272ca */ /* 0x000fe200000e0000 */
[----:B------:R-:W-:Y:S01]  /*0820*/  ULDC UR20, c[0x0][0x154] ;  /* 0x0000550000147ab9 */ /* 0x000fe20000000800 */
[----:B------:R-:W-:Y:S01]  /*0830*/  ISETP.NE.AND.EX P0, PT, RZ, UR17, PT, P0 ;  /* 0x00000011ff007c0c */ /* 0x000fe2000bf05300 */
[----:B------:R0:W1:Y:S01]  /*0840*/  F2I.U32.TRUNC.NTZ R2, R0 ;  /* 0x0000000000027305 */ /* 0x000062000020f000 */
[----:B------:R-:W-:-:S02]  /*0850*/  R2UR UR19, R6 ;  /* 0x00000000061372ca */ /* 0x000fc400000e0000 */
[----:B------:R-:W-:Y:S02]  /*0860*/  R2UR UR8, R7 ;  /* 0x00000000070872ca */ /* 0x000fe400000e0000 */
[----:B------:R-:W-:-:S07]  /*0870*/  R2UR UR9, R6 ;  /* 0x00000000060972ca */ /* 0x000fce00000e0000 */
[----:B0-----:R-:W-:Y:S08]  /*0880*/  @!P0 BRA `(.L_x_5) ;  /* 0x0000000000308947 */ /* 0x001ff00003800000 */
[----:B------:R-:W-:Y:S01]  /*0890*/  R2UR UR8, R7 ;  /* 0x00000000070872ca */ /* 0x000fe200000e0000 */
[----:B------:R-:W-:Y:S01]  /*08a0*/  ULDC UR6, c[0x0][0x634] ;  /* 0x00018d0000067ab9 */ /* 0x000fe20000000800 */
[----:B------:R-:W-:-:S11]  /*08b0*/  R2UR UR14, R6 ;  /* 0x00000000060e72ca */ /* 0x000fd600000e0000 */
[----:B------:R-:W-:-:S04]  /*08c0*/  UIADD3 UR6, UP0, UR8, UR6, URZ ;  /* 0x0000000608067290 */ /* 0x000fc8000ff1e03f */
[----:B------:R-:W-:-:S04]  /*08d0*/  UIADD3.X UR14, URZ, UR14, URZ, UP0, !UPT ;  /* 0x0000000e3f0e7290 */ /* 0x000fc800087fe43f */
[----:B------:R-:W-:-:S04]  /*08e0*/  UIMAD.WIDE.U32 UR8, UR14, UR16, URZ ;  /* 0x000000100e0872a5 */ /* 0x000fc8000f8e003f */
[----:B------:R-:W-:Y:S02]  /*08f0*/  UIMAD.WIDE.U32 UR10, UP0, UR6, UR17, UR8 ;  /* 0x00000011060a72a5 */ /* 0x000fe4000f800008 */
[----:B------:R-:W-:Y:S02]  /*0900*/  UIMAD.WIDE.U32 UR8, UR6, UR16, URZ ;  /* 0x00000010060872a5 */ /* 0x000fe4000f8e003f */
[----:B------:R-:W-:Y:S02]  /*0910*/  UIADD3.X UR13, URZ, URZ, URZ, UP0, !UPT ;  /* 0x0000003f3f0d7290 */ /* 0x000fe400087fe43f */
[----:B------:R-:W-:Y:S01]  /*0920*/  UIADD3 URZ, UP0, UR9, UR10, URZ ;  /* 0x0000000a093f7290 */ /* 0x000fe2000ff1e03f */
[----:B------:R-:W-:-:S03]  /*0930*/  UMOV UR12, UR11 ;  /* 0x0000000b000c7c82 */ /* 0x000fc60008000000 */
[----:B------:R-:W-:-:S12]  /*0940*/  UIMAD.WIDE.U32.X UR8, UR14, UR17, UR12, UP0 ;  /* 0x000000110e0872a5 */ /* 0x000fd800080e040c */
.L_x_5:
[----:B------:R-:W-:Y:S01]  /*0950*/  USHF.R.U64 UR42, UR8, UR15, UR9 ;  /* 0x0000000f082a7299 */ /* 0x000fe20008001209 */
[----:B------:R-:W-:Y:S01]  /*0960*/  I2FP.F32.U32 R0, UR7 ;  /* 0x0000000700007c45 */ /* 0x000fe20008201000 */
[----:B------:R-:W-:Y:S01]  /*0970*/  USHF.R.U32.HI UR5, URZ, UR15, UR9 ;  /* 0x0000000f3f057299 */ /* 0x000fe20008011609 */
[----:B-1----:R-:W-:Y:S01]  /*0980*/  R2UR UR12, R2 ;  /* 0x00000000020c72ca */ /* 0x002fe200000e0000 */
[----:B------:R-:W-:Y:S02]  /*0990*/  UIADD3 UR6, UP0, URZ, -UR42, URZ ;  /* 0x8000002a3f067290 */ /* 0x000fe4000ff1e03f */
[----:B------:R-:W-:Y:S01]  /*09a0*/  FMUL R0, R0, UR20 ;  /* 0x0000001400007c20 */ /* 0x000fe20008400000 */
[----:B------:R-:W-:Y:S01]  /*09b0*/  ULDC.64 UR8, c[0x0][0x620] ;  /* 0x0001880000087ab9 */ /* 0x000fe20000000a00 */
[----:B------:R-:W-:Y:S01]  /*09c0*/  UIADD3.X UR5, URZ, ~UR5, URZ, UP0, !UPT ;  /* 0x800000053f057290 */ /* 0x000fe200087fe43f */
[----:B------:R-:W-:Y:S01]  /*09d0*/  UMOV UR10, UR18 ;  /* 0x00000012000a7c82 */ /* 0x000fe20008000000 */
[----:B------:R-:W-:-:S02]  /*09e0*/  UMOV UR11, UR19 ;  /* 0x00000013000b7c82 */ /* 0x000fc40008000000 */
[----:B------:R-:W-:Y:S01]  /*09f0*/  UIMAD UR5, UR5, UR8, URZ ;  /* 0x00000008050572a4 */ /* 0x000fe2000f8e023f */
[----:B------:R-:W0:Y:S01]  /*0a00*/  F2I.U32.TRUNC.NTZ R0, R0 ;  /* 0x0000000000007305 */ /* 0x000e22000020f000 */
[----:B------:R-:W-:Y:S02]  /*0a10*/  UIMAD.WIDE.U32 UR10, UR6, UR8, UR10 ;  /* 0x00000008060a72a5 */ /* 0x000fe4000f8e000a */
[----:B------:R-:W-:Y:S01]  /*0a20*/  UIMAD UR6, UR6, UR9, UR5 ;  /* 0x00000009060672a4 */ /* 0x000fe2000f8e0205 */
[----:B------:R-:W-:Y:S01]  /*0a30*/  ULDC UR21, c[0x0][0x658] ;  /* 0x0001960000157ab9 */ /* 0x000fe20000000800 */
[----:B------:R-:W-:Y:S02]  /*0a40*/  UMOV UR19, 0xffffffff ;  /* 0xffffffff00137882 */ /* 0x000fe40000000000 */
[----:B------:R-:W-:Y:S01]  /*0a50*/  UIADD3 UR6, UR11, UR6, URZ ;  /* 0x000000060b067290 */ /* 0x000fe2000fffe03f */
[----:B------:R-:W-:Y:S01]  /*0a60*/  ULDC UR15, c[0x0][0x618] ;  /* 0x00018600000f7ab9 */ /* 0x000fe20000000800 */
[----:B------:R-:W-:Y:S01]  /*0a70*/  ULDC.64 UR8, c[0x0][0x640] ;  /* 0x0001900000087ab9 */ /* 0x000fe20000000a00 */
[----:B------:R-:W-:Y:S01]  /*0a80*/  USHF.L.U32 UR11, UR19, UR21, URZ ;  /* 0x00000015130b7299 */ /* 0x000fe2000800063f */
[----:B------:R-:W-:Y:S01]  /*0a90*/  ISETP.NE.U32.AND P0, PT, RZ, UR8, PT ;  /* 0x00000008ff007c0c */ /* 0x000fe2000bf05070 */
[----:B------:R-:W-:-:S02]  /*0aa0*/  USHF.R.U64 UR19, UR10, UR15, UR6 ;  /* 0x0000000f0a137299 */ /* 0x000fc40008001206 */
[----:B------:R-:W-:Y:S01]  /*0ab0*/  USHF.R.U32.HI UR10, URZ, UR15, UR6 ;  /* 0x0000000f3f0a7299 */ /* 0x000fe20008011606 */
[----:B0-----:R-:W-:Y:S01]  /*0ac0*/  R2UR UR14, R0 ;  /* 0x00000000000e72ca */ /* 0x001fe200000e0000 */
[----:B------:R-:W-:Y:S01]  /*0ad0*/  ULDC UR17, c[0x0][0x608] ;  /* 0x0001820000117ab9 */ /* 0x000fe20000000800 */
[----:B------:R-:W-:Y:S01]  /*0ae0*/  ISETP.NE.AND.EX P0, PT, RZ, UR9, PT, P0 ;  /* 0x00000009ff007c0c */ /* 0x000fe2000bf05300 */
[----:B------:R-:W-:Y:S02]  /*0af0*/  USHF.R.U64 UR23, UR19, UR17, UR10 ;  /* 0x0000001113177299 */ /* 0x000fe4000800120a */
[----:B------:R-:W-:Y:S01]  /*0b00*/  USHF.R.U32.HI UR10, URZ, UR17, UR10 ;  /* 0x000000113f0a7299 */ /* 0x000fe2000801160a */
[----:B------:R-:W-:Y:S01]  /*0b10*/  UMOV UR16, 0x1 ;  /* 0x0000000100107882 */ /* 0x000fe20000000000 */
[----:B------:R-:W-:Y:S02]  /*0b20*/  UIADD3 UR12, -UR12, URZ, URZ ;  /* 0x0000003f0c0c7290 */ /* 0x000fe4000fffe13f */
[----:B------:R-:W-:-:S02]  /*0b30*/  USHF.R.U64 UR24, UR23, UR21, UR10 ;  /* 0x0000001517187299 */ /* 0x000fc4000800120a */
[----:B------:R-:W-:Y:S01]  /*0b40*/  USHF.L.U32 UR6, UR16, UR21, URZ ;  /* 0x0000001510067299 */ /* 0x000fe2000800063f */
[----:B------:R-:W-:Y:S01]  /*0b50*/  ULDC UR13, c[0x0][0x144] ;  /* 0x00005100000d7ab9 */ /* 0x000fe20000000800 */
[----:B------:R-:W-:Y:S01]  /*0b60*/  ULDC UR5, c[0x0][0x600] ;  /* 0x0001800000057ab9 */ /* 0x000fe20000000800 */
[----:B------:R-:W-:Y:S02]  /*0b70*/  ULOP3.LUT UR16, URZ, UR11, URZ, 0x33, !UPT ;  /* 0x0000000b3f107292 */ /* 0x000fe4000f8e333f */
[----:B------:R-:W-:Y:S02]  /*0b80*/  USHF.R.U32.HI UR11, URZ, UR21, UR10 ;  /* 0x000000153f0b7299 */ /* 0x000fe4000801160a */
[----:B------:R-:W-:Y:S02]  /*0b90*/  UIADD3 UR18, UR5, -0x1, URZ ;  /* 0xffffffff05127890 */ /* 0x000fe4000fffe03f */
[----:B------:R-:W-:Y:S02]  /*0ba0*/  UIADD3 UR20, -UR14, URZ, URZ ;  /* 0x0000003f0e147290 */ /* 0x000fe4000fffe13f */
[----:B------:R-:W-:Y:S01]  /*0bb0*/  UIMAD UR4, UR13, UR12, UR4 ;  /* 0x0000000c0d0472a4 */ /* 0x000fe2000f8e0204 */
[----:B------:R-:W-:Y:S01]  /*0bc0*/  ULDC UR25, c[0x0][0x148] ;  /* 0x0000520000197ab9 */ /* 0x000fe20000000800 */
[----:B------:R-:W-:Y:S01]  /*0bd0*/  ULDC UR21, c[0x0][0x648] ;  /* 0x0001920000157ab9 */ /* 0x000fe20000000800 */
[----:B------:R-:W-:Y:S01]  /*0be0*/  ULDC UR22, c[0x0][0x638] ;  /* 0x00018e0000167ab9 */ /* 0x000fe20000000800 */
[----:B------:R-:W-:Y:S01]  /*0bf0*/  UMOV UR10, UR24 ;  /* 0x00000018000a7c82 */ /* 0x000fe20008000000 */
[----:B------:R-:W-:Y:S07]  /*0c00*/  @!P0 BRA `(.L_x_6) ;  /* 0x0000000000308947 */ /* 0x000fee0003800000 */
[----:B------:R-:W-:Y:S02]  /*0c10*/  ULDC UR14, c[0x0][0x64c] ;  /* 0x00019300000e7ab9 */ /* 0x000fe40000000800 */
        /* <DEDUP_REMOVED lines=8> */
[----:B------:R-:W-:-:S07]  /*0ca0*/  UIMAD.WIDE.U32.X UR8, UR17, UR9, UR14, UP0 ;  /* 0x00000009110872a5 */ /* 0x000fce00080e040e */
[----:B------:R-:W-:Y:S01]  /*0cb0*/  UMOV UR10, UR8 ;  /* 0x00000008000a7c82 */ /* 0x000fe20008000000 */
[----:B------:R-:W-:-:S05]  /*0cc0*/  UMOV UR11, UR9 ;  /* 0x00000009000b7c82 */ /* 0x000fca0008000000 */
.L_x_6:
[----:B------:R-:W-:Y:S01]  /*0cd0*/  UISETP.NE.AND UP0, UPT, UR39, URZ, UPT ;  /* 0x0000003f2700728c */ /* 0x000fe2000bf05270 */
[----:B------:R-:W-:Y:S01]  /*0ce0*/  MOV R0, 0x1 ;  /* 0x0000000100007802 */ /* 0x000fe20000000f00 */
[----:B------:R-:W-:Y:S02]  /*0cf0*/  USHF.R.U64 UR8, UR10, UR21, UR11 ;  /* 0x000000150a087299 */ /* 0x000fe4000800120b */
[----:B------:R-:W-:Y:S02]  /*0d00*/  ULOP3.LUT UR16, UR23, UR16, URZ, 0xc0, !UPT ;  /* 0x0000001017107292 */ /* 0x000fe4000f8ec03f */
[----:B------:R-:W-:Y:S02]  /*0d10*/  ULOP3.LUT UR18, UR19, UR18, URZ, 0xc0, !UPT ;  /* 0x0000001213127292 */ /* 0x000fe4000f8ec03f */
[----:B------:R-:W-:-:S03]  /*0d20*/  UIMAD UR16, UR6, UR8, UR16 ;  /* 0x00000008061072a4 */ /* 0x000fc6000f8e0210 */
[----:B------:R-:W-:Y:S02]  /*0d30*/  @UP0 UIMAD UR4, UR25, UR20, UR7 ;  /* 0x00000014190402a4 */ /* 0x000fe4000f8e0207 */
[----:B------:R-:W-:-:S04]  /*0d40*/  UIADD3 UR7, -UR8, URZ, URZ ;  /* 0x0000003f08077290 */ /* 0x000fc8000fffe13f */
[----:B------:R-:W-:-:S03]  /*0d50*/  UIMAD UR6, UR7, UR22, UR24 ;  /* 0x00000016070672a4 */ /* 0x000fc6000f8e0218 */
[----:B------:R-:W-:Y:S01]  /*0d60*/  ULDC UR7, c[0x0][0x610] ;  /* 0x0001840000077ab9 */ /* 0x000fe20000000800 */
[----:B------:R-:W-:Y:S02]  /*0d70*/  UIMAD UR6, UR6, UR5, UR18 ;  /* 0x00000005060672a4 */ /* 0x000fe4000f8e0212 */
[----:B------:R-:W-:-:S04]  /*0d80*/  UIMAD UR4, UR16, UR7, UR4 ;  /* 0x00000007100472a4 */ /* 0x000fc8000f8e0204 */
[----:B------:R-:W-:Y:S02]  /*0d90*/  USEL UR41, UR6, UR4, !UP0 ;  /* 0x0000000406297287 */ /* 0x000fe4000c000000 */
[----:B------:R-:W-:-:S12]  /*0da0*/  USEL UR40, UR4, UR6, !UP0 ;  /* 0x0000000604287287 */ /* 0x000fd8000c000000 */
.L_x_4:
[----:B------:R-:W-:-:S08]  /*0db0*/  NOP ;  /* 0x0000000000007918 */ /* 0x000fd00000000000 */
[----:B------:R-:W0:Y:S02]  /*0dc0*/  USETMAXREG.TRY_ALLOC.CTAPOOL UP0, 0xf0 ;  /* 0x000000f0000079c8 */ /* 0x000e240008000600 */
[----:B0-----:R-:W-:-:S13]  /*0dd0*/  PLOP3.LUT P0, PT, PT, PT, UP0, 0x80, 0x0 ;  /* 0x000000000000781c */ /* 0x001fda0003f0f008 */
[----:B------:R-:W-:Y:S05]  /*0de0*/  @!P0 BRA `(.L_x_4) ;  /* 0xfffffffc00f08947 */ /* 0x000fea000383ffff */
[----:B------:R-:W-:Y:S01]  /*0df0*/  ULDC.64 UR4, c[0x0][0x598] ;  /* 0x0001660000047ab9 */ /* 0x000fe20000000a00 */
[----:B------:R-:W-:Y:S01]  /*0e00*/  ULDC.64 UR44, c[0x0][0x208] ;  /* 0x00008200002c7ab9 */ /* 0x000fe20000000a00 */
[----:B------:R-:W-:-:S04]  /*0e10*/  ISETP.NE.U32.AND P0, PT, RZ, UR4, PT ;  /* 0x00000004ff007c0c */ /* 0x000fc8000bf05070 */
[----:B------:R-:W-:-:S13]  /*0e20*/  ISETP.NE.AND.EX P0, PT, RZ, UR5, PT, P0 ;  /* 0x00000005ff007c0c */ /* 0x000fda000bf05300 */
[----:B------:R-:W-:Y:S05]  /*0e30*/  @!P0 BRA `(.L_x_7) ;  /* 0x00000000001c8947 */ /* 0x000fea0003800000 */
[----:B------:R-:W0:Y:S02]  /*0e40*/  LDC.64 R2, c[0x0][0x598] ;  /* 0x00016600ff027b82 */ /* 0x000e240000000a00 */
[----:B0-----:R-:W2:Y:S02]  /*0e50*/  LDG.E.64 R2, desc[UR44][R2.64] ;  /* 0x0000002c02027981 */ /* 0x001ea4000c1e1b00 */
[----:B--2---:R-:W-:-:S04]  /*0e60*/  ISETP.NE.U32.AND P0, PT, R2, RZ, PT ;  /* 0x000000ff0200720c */ /* 0x004fc80003f05070 */
[----:B------:R-:W-:-:S13]  /*0e70*/  ISETP.NE.AND.EX P0, PT, R3, RZ, PT, P0 ;  /* 0x000000ff0300720c */ /* 0x000fda0003f05300 */
[----:B------:R-:W-:Y:S05]  /*0e80*/  @!P0 BRA `(.L_x_7) ;  /* 0x0000000000088947 */ /* 0x000fea0003800000 */
[----:B------:R0:W5:Y:S01]  /*0e90*/  LD.E R2, desc[UR44][R2.64] ;  /* 0x0000002c02027980 */ /* 0x000162000c101900 */
[----:B------:R-:W-:Y:S05]  /*0ea0*/  BRA `(.L_x_8) ;  /* 0x0000000000247947 */ /* 0x000fea0003800000 */
.L_x_7:
[----:B------:R-:W-:Y:S02]  /*0eb0*/  ULDC.64 UR4, c[0x0][0x588] ;  /* 0x0001620000047ab9 */ /* 0x000fe40000000a00 */
[----:B------:R-:W-:-:S04]  /*0ec0*/  ISETP.NE.U32.AND P0, PT, RZ, UR4, PT ;  /* 0x00000004ff007c0c */ /* 0x000fc8000bf05070 */
[----:B------:R-:W-:-:S13]  /*0ed0*/  ISETP.NE.AND.EX P0, PT, RZ, UR5, PT, P0 ;  /* 0x00000005ff007c0c */ /* 0x000fda000bf05300 */
[----:B------:R-:W-:Y:S05]  /*0ee0*/  @!P0 BRA `(.L_x_9) ;  /* 0x00000000000c8947 */ /* 0x000fea0003800000 */
[----:B------:R-:W0:Y:S02]  /*0ef0*/  LDC.64 R2, c[0x0][0x588] ;  /* 0x00016200ff027b82 */ /* 0x000e240000000a00 */
[----:B0-----:R1:W5:Y:S01]  /*0f00*/  LDG.E R2, desc[UR44][R2.64] ;  /* 0x0000002c02027981 */ /* 0x001362000c1e1900 */
[----:B------:R-:W-:Y:S05]  /*0f10*/  BRA `(.L_x_8) ;  /* 0x0000000000087947 */ /* 0x000fea0003800000 */
.L_x_9:
[----:B------:R-:W-:Y:S02]  /*0f20*/  ULDC UR4, c[0x0][0x580] ;  /* 0x0001600000047ab9 */ /* 0x000fe40000000800 */
[----:B------:R-:W-:-:S07]  /*0f30*/  IMAD.U32 R2, RZ, RZ, UR4 ;  /* 0x00000004ff027e24 */ /* 0x000fce000f8e00ff */
.L_x_8:
[----:B------:R-:W-:Y:S02]  /*0f40*/  ULDC.64 UR4, c[0x0][0x5a0] ;  /* 0x0001680000047ab9 */ /* 0x000fe40000000a00 */
[----:B------:R-:W-:-:S04]  /*0f50*/  ISETP.NE.U32.AND P0, PT, RZ, UR4, PT ;  /* 0x00000004ff007c0c */ /* 0x000fc8000bf05070 */
[----:B------:R-:W-:-:S13]  /*0f60*/  ISETP.NE.AND.EX P0, PT, RZ, UR5, PT, P0 ;  /* 0x00000005ff007c0c */ /* 0x000fda000bf05300 */
[----:B------:R-:W-:Y:S05]  /*0f70*/  @!P0 BRA `(.L_x_10) ;  /* 0x00000000001c8947 */ /* 0x000fea0003800000 */
[----:B------:R-:W2:Y:S02]  /*0f80*/  LDC.64 R4, c[0x0][0x5a0] ;  /* 0x00016800ff047b82 */ /* 0x000ea40000000a00 */
[----:B--2---:R-:W2:Y:S02]  /*0f90*/  LDG.E.64 R4, desc[UR44][R4.64] ;  /* 0x0000002c04047981 */ /* 0x004ea4000c1e1b00 */
[----:B--2---:R-:W-:-:S04]  /*0fa0*/  ISETP.NE.U32.AND P0, PT, R4, RZ, PT ;  /* 0x000000ff0400720c */ /* 0x004fc80003f05070 */
[----:B------:R-:W-:-:S13]  /*0fb0*/  ISETP.NE.AND.EX P0, PT, R5, RZ, PT, P0 ;  /* 0x000000ff0500720c */ /* 0x000fda0003f05300 */
[----:B------:R-:W-:Y:S05]  /*0fc0*/  @!P0 BRA `(.L_x_10) ;  /* 0x0000000000088947 */ /* 0x000fea0003800000 */
[----:B------:R2:W5:Y:S01]  /*0fd0*/  LD.E R16, desc[UR44][R4.64] ;  /* 0x0000002c04107980 */ /* 0x000562000c101900 */
[----:B------:R-:W-:Y:S05]  /*0fe0*/  BRA `(.L_x_11) ;  /* 0x0000000000247947 */ /* 0x000fea0003800000 */
.L_x_10:
[----:B------:R-:W-:Y:S02]  /*0ff0*/  ULDC.64 UR4, c[0x0][0x590] ;  /* 0x0001640000047ab9 */ /* 0x000fe40000000a00 */
[----:B------:R-:W-:-:S04]  /*1000*/  ISETP.NE.U32.AND P0, PT, RZ, UR4, PT ;  /* 0x00000004ff007c0c */ /* 0x000fc8000bf05070 */
[----:B------:R-:W-:-:S13]  /*1010*/  ISETP.NE.AND.EX P0, PT, RZ, UR5, PT, P0 ;  /* 0x00000005ff007c0c */ /* 0x000fda000bf05300 */
[----:B------:R-:W-:Y:S05]  /*1020*/  @!P0 BRA `(.L_x_12) ;  /* 0x00000000000c8947 */ /* 0x000fea0003800000 */
[----:B------:R-:W2:Y:S02]  /*1030*/  LDC.64 R16, c[0x0][0x590] ;  /* 0x00016400ff107b82 */ /* 0x000ea40000000a00 */
[----:B--2---:R3:W5:Y:S01]  /*1040*/  LDG.E R16, desc[UR44][R16.64] ;  /* 0x0000002c10107981 */ /* 0x004762000c1e1900 */
[----:B------:R-:W-:Y:S05]  /*1050*/  BRA `(.L_x_11) ;  /* 0x0000000000087947 */ /* 0x000fea0003800000 */
.L_x_12:
[----:B------:R-:W-:Y:S02]  /*1060*/  ULDC UR4, c[0x0][0x584] ;  /* 0x0001610000047ab9 */ /* 0x000fe40000000800 */
[----:B------:R-:W-:-:S07]  /*1070*/  IMAD.U32 R16, RZ, RZ, UR4 ;  /* 0x00000004ff107e24 */ /* 0x000fce000f8e00ff */
.L_x_11:
[----:B------:R-:W-:-:S13]  /*1080*/  LOP3.LUT P0, RZ, R0, 0xff, RZ, 0xc0, !PT ;  /* 0x000000ff00ff7812 */ /* 0x000fda000780c0ff */
[----:B------:R-:W-:Y:S05]  /*1090*/  @!P0 EXIT ;  /* 0x000000000000894d */ /* 0x000fea0003800000 */
[----:B------:R-:W-:Y:S01]  /*10a0*/  ULDC UR4, c[0x0][0x28c] ;  /* 0x0000a30000047ab9 */ /* 0x000fe20000000800 */
[----:B------:R-:W-:Y:S01]  /*10b0*/  UMOV UR36, URZ ;  /* 0x0000003f00247c82 */ /* 0x000fe20008000000 */
[----:B------:R-:W-:Y:S01]  /*10c0*/  UIADD3 UR4, UR4, 0x7f, URZ ;  /* 0x0000007f04047890 */ /* 0x000fe2000fffe03f */
[----:B------:R-:W-:-:S03]  /*10d0*/  UMOV UR37, URZ ;  /* 0x0000003f00257c82 */ /* 0x000fc60008000000 */
[----:B------:R-:W-:-:S04]  /*10e0*/  USHF.R.S32.HI UR5, URZ, 0x1f, UR4 ;  /* 0x0000001f3f057899 */ /* 0x000fc80008011404 */
[----:B------:R-:W-:-:S04]  /*10f0*/  ULEA.HI UR5, UR5, UR4, URZ, 0x7 ;  /* 0x0000000405057291 */ /* 0x000fc8000f8f383f */
[----:B------:R-:W-:-:S12]  /*1100*/  USHF.R.S32.HI UR43, URZ, 0x7, UR5 ;  /* 0x000000073f2b7899 */ /* 0x000fd80008011405 */
.L_x_540:
[----:B------:R-:W4:Y:S01]  /*1110*/  S2R R0, SR_TID.X ;  /* 0x0000000000007919 */ /* 0x000f220000002100 */
[----:B0-----:R-:W0:Y:S01]  /*1120*/  S2UR UR6, SR_CgaCtaId ;  /* 0x00000000000679c3 */ /* 0x001e220000008800 */
[----:B------:R-:W-:Y:S02]  /*1130*/  UMOV UR46, 0x400 ;  /* 0x00000400002e7882 */ /* 0x000fe40000000000 */
[----:B0-----:R-:W-:Y:S01]  /*1140*/  ULEA UR46, UR6, UR46, 0x18 ;  /* 0x0000002e062e7291 */ /* 0x001fe2000f8ec03f */
[----:B----4-:R-:W-:-:S04]  /*1150*/  LOP3.LUT R0, R0, 0x80, RZ, 0xc0, !PT ;  /* 0x0000008000007812 */ /* 0x010fc800078ec0ff */
[----:B------:R-:W-:-:S06]  /*1160*/  SHF.R.U32.HI R0, RZ, 0x7, R0 ;  /* 0x00000007ff007819 */ /* 0x000fcc0000011600 */
[----:B------:R-:W0:Y:S02]  /*1170*/  SHFL.IDX PT, R0, R0, RZ, 0x1f ;  /* 0x00001fff00007589 */ /* 0x000e2400000e0000 */
[----:B0-----:R-:W-:-:S13]  /*1180*/  R2UR UR4, R0 ;  /* 0x00000000000472ca */ /* 0x001fda00000e0000 */
[----:B------:R-:W-:-:S04]  /*1190*/  ULEA.HI UR5, UR4, UR4, URZ, 0x1 ;  /* 0x0000000404057291 */ /* 0x000fc8000f8f083f */
[----:B------:R-:W-:-:S04]  /*11a0*/  ULOP3.LUT UR5, UR5, 0x7fffe, URZ, 0xc0, !UPT ;  /* 0x0007fffe05057892 */ /* 0x000fc8000f8ec03f */
[----:B------:R-:W-:-:S03]  /*11b0*/  UIADD3 UR5, UR4, -UR5, URZ ;  /* 0x8000000504057290 */ /* 0x000fc6000fffe03f */
[----:B------:R-:W-:Y:S01]  /*11c0*/  ULDC UR4, c[0x0][0x28c] ;  /* 0x0000a30000047ab9 */ /* 0x000fe20000000800 */
[----:B------:R-:W-:Y:S01]  /*11d0*/  ULEA UR5, UR5, UR46, 0xd ;  /* 0x0000002e05057291 */ /* 0x000fe2000f8e683f */
[----:B------:R-:W-:-:S03]  /*11e0*/  ISETP.LT.AND P0, PT, RZ, UR4, PT ;  /* 0x00000004ff007c0c */ /* 0x000fc6000bf01270 */
[----:B------:R-:W-:-:S04]  /*11f0*/  UIADD3 UR5, UR5, 0x100, URZ ;  /* 0x0000010005057890 */ /* 0x000fc8000fffe03f */
[----:B------:R-:W-:-:S04]  /*1200*/  USHF.R.U32.HI UR5, URZ, 0x4, UR5 ;  /* 0x000000043f057899 */ /* 0x000fc80008011605 */
[----:B------:R-:W-:Y:S02]  /*1210*/  ULOP3.LUT UR47, UR5, 0x3fff, URZ, 0xc0, !UPT ;  /* 0x00003fff052f7892 */ /* 0x000fe4000f8ec03f */
[----:B-1-3--:R-:W-:Y:S10]  /*1220*/  @P0 BRA `(.L_x_13) ;  /* 0x0000000000400947 */ /* 0x00aff40003800000 */
[----:B------:R-:W-:Y:S01]  /*1230*/  MOV R0, 0x0 ;  /* 0x0000000000007802 */ /* 0x000fe20000000f00 */
[----:B------:R-:W-:Y:S01]  /*1240*/  ULDC.64 UR4, c[0x4][0x68] ;  /* 0x01001a0000047ab9 */ /* 0x000fe20000000a00 */
[----:B------:R-:W-:Y:S01]  /*1250*/  ULDC.64 UR6, c[0x4][0x8] ;  /* 0x0100020000067ab9 */ /* 0x000fe20000000a00 */
[----:B--2---:R-:W-:Y:S01]  /*1260*/  MOV R4, UR4 ;  /* 0x0000000400047c02 */ /* 0x004fe20008000f00 */
[----:B------:R0:W2:Y:S01]  /*1270*/  LDC.64 R14, c[0x4][R0] ;  /* 0x01000000000e7b82 */ /* 0x0000a20000000a00 */
[----:B------:R-:W-:Y:S01]  /*1280*/  IMAD.U32 R5, RZ, RZ, UR5 ;  /* 0x00000005ff057e24 */ /* 0x000fe2000f8e00ff */
[----:B------:R-:W-:Y:S01]  /*1290*/  ULDC.64 UR4, c[0x4][0x70] ;  /* 0x01001c0000047ab9 */ /* 0x000fe20000000a00 */
[----:B------:R-:W-:Y:S01]  /*12a0*/  IMAD.U32 R10, RZ, RZ, UR6 ;  /* 0x00000006ff0a7e24 */ /* 0x000fe2000f8e00ff */
[----:B------:R-:W-:Y:S01]  /*12b0*/  MOV R7, UR5 ;  /* 0x0000000500077c02 */ /* 0x000fe20008000f00 */
[----:B------:R-:W-:Y:S01]  /*12c0*/  IMAD.U32 R6, RZ, RZ, UR4 ;  /* 0x00000004ff067e24 */ /* 0x000fe2000f8e00ff */
[----:B------:R-:W-:Y:S01]  /*12d0*/  MOV R8, 0x1e1 ;  /* 0x000001e100087802 */ /* 0x000fe20000000f00 */
[----:B------:R-:W-:-:S02]  /*12e0*/  IMAD.U32 R11, RZ, RZ, UR7 ;  /* 0x00000007ff0b7e24 */ /* 0x000fc4000f8e00ff */
[----:B------:R-:W-:Y:S02]  /*12f0*/  IMAD.MOV.U32 R12, RZ, RZ, 0x1 ;  /* 0x00000001ff0c7424 */ /* 0x000fe400078e00ff */
[----:B0-----:R-:W-:-:S07]  /*1300*/  IMAD.MOV.U32 R13, RZ, RZ, RZ ;  /* 0x000000ffff0d7224 */ /* 0x001fce00078e00ff */
[----:B------:R-:W-:-:S07]  /*1310*/  LEPC R20, `(.L_x_13) ;  /* 0x000000001014794e */ /* 0x000fce0000000000 */
[----:B-123-5:R-:W-:Y:S05]  /*1320*/  CALL.ABS.NOINC R14 ;  /* 0x000000000e007343 */ /* 0x02efea0003c00000 */
.L_x_13:
[----:B------:R-:W-:-:S06]  /*1330*/  ULOP3.LUT UR4, UR38, 0x1, URZ, 0xfc, !UPT ;  /* 0x0000000126047892 */ /* 0x000fcc000f8efc3f */
[----:B------:R-:W-:-:S04]  /*1340*/  MOV R0, UR4 ;  /* 0x0000000400007c02 */ /* 0x000fc80008000f00 */
[----:B------:R-:W-:-:S13]  /*1350*/  ISETP.NE.AND P0, PT, R0, 0x3, PT ;  /* 0x000000030000780c */ /* 0x000fda0003f05270 */
[----:B------:R-:W-:Y:S05]  /*1360*/  @!P0 BRA `(.L_x_14) ;  /* 0x0000000000048947 */ /* 0x000fea0003800000 */
[----:B------:R-:W-:Y:S01]  /*1370*/  BPT.TRAP 0x1 ;  /* 0x000000040000795c */ /* 0x000fe20000300000 */
.L_x_14:
[----:B-1----:R-:W-:Y:S02]  /*1380*/  IMAD.U32 R3, RZ, RZ, UR37 ;  /* 0x00000025ff037e24 */ /* 0x002fe4000f8e00ff */
[----:B------:R-:W-:-:S03]  /*1390*/  IMAD.U32 R0, RZ, RZ, UR36 ;  /* 0x00000024ff007e24 */ /* 0x000fc6000f8e00ff */
[----:B------:R-:W-:Y:S02]  /*13a0*/  LEA R3, R3, UR46, 0x3 ;  /* 0x0000002e03037c11 */ /* 0x000fe4000f8e18ff */
[----:B------:R-:W-:-:S04]  /*13b0*/  SHF.L.U32 R0, R0, 0x1f, RZ ;  /* 0x0000001f00007819 */ /* 0x000fc800000006ff */
[----:B------:R0:W1:Y:S01]  /*13c0*/  SYNCS.PHASECHK.TRANS64.TRYWAIT P1, [R3+URZ], R0 ;  /* 0x00000000030075a7 */ /* 0x000062000802017f */
[----:B------:R-:W-:Y:S05]  /*13d0*/  @!P0 BRA `(.L_x_15) ;  /* 0x0000000000048947 */ /* 0x000fea0003800000 */
[----:B------:R-:W-:Y:S01]  /*13e0*/  BPT.TRAP 0x1 ;  /* 0x000000040000795c */ /* 0x000fe20000300000 */
.L_x_15:
[----:B-1----:R-:W-:Y:S05]  /*13f0*/  @P1 BRA `(.L_x_16) ;  /* 0x0000000000081947 */ /* 0x002fea0003800000 */
[----:B------:R-:W1:Y:S02]  /*1400*/  SYNCS.PHASECHK.TRANS64.TRYWAIT P1, [R3+URZ], R0 ;  /* 0x00000000030075a7 */ /* 0x000e64000802017f */
[----:B-1----:R-:W-:Y:S05]  /*1410*/  @!P1 BRA `(.L_x_17) ;  /* 0x0000022000d49947 */ /* 0x002fea0003800000 */
.L_x_16:
[----:B------:R-:W-:-:S04]  /*1420*/  UISETP.LT.AND UP0, UPT, UR43, 0x1, UPT ;  /* 0x000000012b00788c */ /* 0x000fc8000bf01270 */
[----:B------:R-:W-:-:S04]  /*1430*/  USEL UR4, UR43, 0x1, UP0 ;  /* 0x000000012b047887 */ /* 0x000fc80008000000 */
[----:B------:R-:W-:-:S06]  /*1440*/  UIADD3 UR4, UR43, -UR4, URZ ;  /* 0x800000042b047290 */ /* 0x000fcc000fffe03f */
[----:B01----:R-:W-:Y:S01]  /*1450*/  MOV R0, UR4 ;  /* 0x0000000400007c02 */ /* 0x003fe20008000f00 */
[----:B------:R-:W-:Y:S05]  /*1460*/  WARPSYNC.ALL ;  /* 0x0000000000007948 */ /* 0x000fea0003800000 */
[----:B------:R-:W-:Y:S01]  /*1470*/  ISETP.GE.AND P1, PT, R0, 0x1, PT ;  /* 0x000000010000780c */ /* 0x000fe20003f26270 */
[----:B------:R-:W-:Y:S01]  /*1480*/  UIADD3 UR46, UR46, 0x40100, URZ ;  /* 0x000401002e2e7890 */ /* 0x000fe2000fffe03f */
[----:B------:R-:W-:Y:S01]  /*1490*/  WARPGROUP.ARRIVE ;  /* 0x00000000000079c5 */ /* 0x000fe20000000000 */
[----:B------:R-:W-:Y:S01]  /*14a0*/  ULOP3.LUT UR4, UR47, 0x10000, URZ, 0xfc, !UPT ;  /* 0x000100002f047892 */ /* 0x000fe2000f8efc3f */
[----:B-----5:R-:W-:Y:S01]  /*14b0*/  STL [R1+0x2c4], R16 ;  /* 0x0002c41001007387 */ /* 0x020fe20000100800 */
[----:B------:R-:W-:-:S02]  /*14c0*/  USHF.R.U32.HI UR46, URZ, 0x4, UR46 ;  /* 0x000000043f2e7899 */ /* 0x000fc4000801162e */
[----:B------:R-:W-:Y:S01]  /*14d0*/  ULEA UR8, UR37, UR4, 0xc ;  /* 0x0000000425087291 */ /* 0x000fe2000f8e603f */
[----:B------:R0:W-:Y:S01]  /*14e0*/  STL [R1+0x2c0], R2 ;  /* 0x0002c00201007387 */ /* 0x0001e20000100800 */
[----:B------:R-:W-:Y:S01]  /*14f0*/  ULOP3.LUT UR5, UR46, 0x3fff, URZ, 0xc0, !UPT ;  /* 0x00003fff2e057892 */ /* 0x000fe2000f8ec03f */
[----:B------:R-:W-:Y:S01]  /*1500*/  UMOV UR9, 0x40000040 ;  /* 0x4000004000097882 */ /* 0x000fe20000000000 */
[----:B------:R-:W-:Y:S02]  /*1510*/  UMOV UR11, 0x40000040 ;  /* 0x40000040000b7882 */ /* 0x000fe40000000000 */
[----:B------:R-:W-:Y:S01]  /*1520*/  ULOP3.LUT UR5, UR5, 0x10000, URZ, 0xfc, !UPT ;  /* 0x0001000005057892 */ /* 0x000fe2000f8efc3f */
[----:B------:R1:W-:Y:S01]  /*1530*/  STL [R1+0x2bc], R0 ;  /* 0x0002bc0001007387 */ /* 0x0003e20000100800 */
[----:B------:R-:W-:Y:S02]  /*1540*/  UIADD3 UR12, UR8, 0x400, URZ ;  /* 0x00000400080c7890 */ /* 0x000fe4000fffe03f */
[----:B------:R-:W-:Y:S01]  /*1550*/  ULEA UR6, UR37, UR5, 0xc ;  /* 0x0000000525067291 */ /* 0x000fe2000f8e603f */
[----:B------:R-:W-:Y:S01]  /*1560*/  UMOV UR15, UR11 ;  /* 0x0000000b000f7c82 */ /* 0x000fe20008000000 */
[----:B------:R-:W-:-:S05]  /*1570*/  UMOV UR13, 0x40000040 ;  /* 0x40000040000d7882 */ /* 0x000fca0000000000 */
[----:B------:R-:W-:Y:S02]  /*1580*/  UMOV UR10, UR6 ;  /* 0x00000006000a7c82 */ /* 0x000fe40008000000 */
[----:B------:R-:W-:Y:S01]  /*1590*/  HGMMA.64x256x16.F32 R24, gdesc[UR8], RZ, !UPT, gsb0 ;  /* 0x03e00000081879f0 */ /* 0x000fe2000c0008ff */
[----:B------:R-:W-:Y:S02]  /*15a0*/  UMOV UR14, UR10 ;  /* 0x0000000a000e7c82 */ /* 0x000fe40008000000 */
[----:B------:R-:W-:Y:S02]  /*15b0*/  WARPGROUP.DEPBAR.LE gsb0, 0x0 ;  /* 0x00008000000079c5 */ /* 0x000fe40000010000 */
[----:B------:R-:W-:Y:S01]  /*15c0*/  STL.64 [R1], R24 ;  /* 0x0000001801007387 */ /* 0x000fe20000100a00 */
[----:B------:R-:W-:Y:S01]  /*15d0*/  IMAD.MOV.U32 R235, RZ, RZ, R46 ;  /* 0x000000ffffeb7224 */ /* 0x000fe200078e002e */
[----:B------:R-:W-:Y:S01]  /*15e0*/  MOV R233, R48 ;  /* 0x0000003000e97202 */ /* 0x000fe20000000f00 */
[----:B------:R-:W-:Y:S01]  /*15f0*/  IMAD.MOV.U32 R234, RZ, RZ, R47 ;  /* 0x000000ffffea7224 */ /* 0x000fe200078e002f */
[----:B------:R-:W-:Y:S01]  /*1600*/  STL.64 [R1+0x8], R26 ;  /* 0x0000081a01007387 */ /* 0x000fe20000100a00 */
        /* <DEDUP_REMOVED lines=73> */
[----:B---3--:R-:W-:Y:S01]  /*1aa0*/  MOV R17, R135 ;  /* 0x0000008700117202 */ /* 0x008fe20000000f00 */
[----:B------:R-:W-:Y:S01]  /*1ab0*/  IMAD.MOV.U32 R188, RZ, RZ, R104 ;  /* 0x000000ffffbc7224 */ /* 0x000fe200078e0068 */
[----:B------:R-:W-:Y:S01]  /*1ac0*/  MOV R14, R138 ;  /* 0x0000008a000e7202 */ /* 0x000fe20000000f00 */
[----:B------:R-:W-:Y:S01]  /*1ad0*/  IMAD.MOV.U32 R190, RZ, RZ, R106 ;  /* 0x000000ffffbe7224 */ /* 0x000fe200078e006a */
[----:B------:R-:W-:Y:S01]  /*1ae0*/  MOV R11, R141 ;  /* 0x0000008d000b7202 */ /* 0x000fe20000000f00 */
[----:B------:R-:W-:Y:S01]  /*1af0*/  IMAD.MOV.U32 R191, RZ, RZ, R107 ;  /* 0x000000ffffbf7224 */ /* 0x000fe200078e006b */
[----:B------:R-:W-:Y:S01]  /*1b00*/  MOV R8, R144 ;  /* 0x0000009000087202 */ /* 0x000fe20000000f00 */
[----:B------:R-:W-:Y:S01]  /*1b10*/  IMAD.MOV.U32 R193, RZ, RZ, R109 ;  /* 0x000000ffffc17224 */ /* 0x000fe200078e006d */
[----:B--2---:R-:W-:Y:S01]  /*1b20*/  MOV R5, R147 ;  /* 0x0000009300057202 */ /* 0x004fe20000000f00 */
[----:B------:R-:W-:Y:S01]  /*1b30*/  IMAD.MOV.U32 R194, RZ, RZ, R110 ;  /* 0x000000ffffc27224 */ /* 0x000fe200078e006e */
[----:B0-----:R-:W-:Y:S01]  /*1b40*/  MOV R2, R150 ;  /* 0x0000009600027202 */ /* 0x001fe20000000f00 */
[----:B------:R-:W-:Y:S01]  /*1b50*/  IMAD.MOV.U32 R196, RZ, RZ, R112 ;  /* 0x000000ffffc47224 */ /* 0x000fe200078e0070 */
[----:B------:R0:W-:Y:S01]  /*1b60*/  STL.64 [R1+0x50], R44 ;  /* 0x0000502c01007387 */ /* 0x0001e20000100a00 */
[----:B------:R-:W-:-:S02]  /*1b70*/  IMAD.MOV.U32 R197, RZ, RZ, R113 ;  /* 0x000000ffffc57224 */ /* 0x000fc400078e0071 */
[----:B------:R-:W-:Y:S01]  /*1b80*/  IMAD.MOV.U32 R199, RZ, RZ, R115 ;  /* 0x000000ffffc77224 */ /* 0x000fe200078e0073 */
[----:B------:R-:W-:Y:S01]  /*1b90*/  STL [R1+0xae8], R160 ;  /* 0x000ae8a001007387 */ /* 0x000fe20000100800 */
[----:B------:R-:W-:Y:S02]  /*1ba0*/  IMAD.MOV.U32 R200, RZ, RZ, R116 ;  /* 0x000000ffffc87224 */ /* 0x000fe400078e0074 */
[----:B------:R-:W-:Y:S02]  /*1bb0*/  IMAD.MOV.U32 R202, RZ, RZ, R118 ;  /* 0x000000ffffca7224 */ /* 0x000fe400078e0076 */
[----:B------:R-:W-:Y:S02]  /*1bc0*/  IMAD.MOV.U32 R203, RZ, RZ, R119 ;  /* 0x000000ffffcb7224 */ /* 0x000fe400078e0077 */
[----:B------:R-:W-:Y:S02]  /*1bd0*/  IMAD.MOV.U32 R205, RZ, RZ, R121 ;  /* 0x000000ffffcd7224 */ /* 0x000fe400078e0079 */
[----:B------:R-:W-:-:S02]  /*1be0*/  IMAD.MOV.U32 R206, RZ, RZ, R122 ;  /* 0x000000ffffce7224 */ /* 0x000fc400078e007a */
[----:B------:R-:W-:Y:S02]  /*1bf0*/  IMAD.MOV.U32 R208, RZ, RZ, R124 ;  /* 0x000000ffffd07224 */ /* 0x000fe400078e007c */
        /* <DEDUP_REMOVED lines=17> */
[----:B-1----:R-:W-:Y:S02]  /*1d10*/  IMAD.MOV.U32 R0, RZ, RZ, R151 ;  /* 0x000000ffff007224 */ /* 0x002fe400078e0097 */
[----:B0-----:R-:W-:-:S06]  /*1d20*/  WARPGROUP.ARRIVE ;  /* 0x00000000000079c5 */ /* 0x001fcc0000000000 */
[----:B------:R-:W-:Y:S03]  /*1d30*/  HGMMA.64x256x16.F32 R24, gdesc[UR12], RZ, !UPT, gsb0 ;  /* 0x03e000000c1879f0 */ /* 0x000fe6000c0008ff */
[----:B------:R-:W-:Y:S02]  /*1d40*/  WARPGROUP.DEPBAR.LE gsb0, 0x0 ;  /* 0x00008000000079c5 */ /* 0x000fe40000010000 */
[----:B------:R-:W-:Y:S04]  /*1d50*/  STL.64 [R1+0xae0], R150 ;  /* 0x000ae09601007387 */ /* 0x000fe80000100a00 */
        /* <DEDUP_REMOVED lines=20> */
[----:B------:R0:W-:Y:S04]  /*1ea0*/  STL.64 [R1+0xa38], R108 ;  /* 0x000a386c01007387 */ /* 0x0001e80000100a00 */
[----:B0-----:R-:W2:Y:S04]  /*1eb0*/  LDL.LU R108, [R1] ;  /* 0x00000000016c7983 */ /* 0x001ea80000300800 */
[----:B------:R-:W2:Y:S04]  /*1ec0*/  LDL.LU R109, [R1+0x4] ;  /* 0x00000400016d7983 */ /* 0x000ea80000300800 */
        /* <DEDUP_REMOVED lines=19> */
[----:B------:R-:W2:Y:S01]  /*2000*/  LDL.LU R129, [R1+0x54] ;  /* 0x0000540001817983 */ /* 0x000ea20000300800 */
        /* <DEDUP_REMOVED lines=31> */
[----:B------:R-:W-:Y:S01]  /*2200*/  UIADD3 UR12, UR8, 0x2, URZ ;  /* 0x00000002080c7890 */ /* 0x000fe2000fffe03f */
[----:B------:R-:W-:Y:S01]  /*2210*/  IMAD.MOV.U32 R214, RZ, RZ, R22 ;  /* 0x000000ffffd67224 */ /* 0x000fe200078e0016 */
[----:B------:R-:W-:Y:S01]  /*2220*/  UIADD3 UR14, UR6, 0x2, URZ ;  /* 0x00000002060e7890 */ /* 0x000fe2000fffe03f */
[----:B------:R-:W-:Y:S01]  /*2230*/  IMAD.MOV.U32 R216, RZ, RZ, R20 ;  /* 0x000000ffffd87224 */ /* 0x000fe200078e0014 */
[----:B------:R-:W-:Y:S01]  /*2240*/  UMOV UR13, 0x40000040 ;  /* 0x40000040000d7882 */ /* 0x000fe20000000000 */
[----:B------:R-:W-:Y:S01]  /*2250*/  IMAD.MOV.U32 R217, RZ, RZ, R19 ;  /* 0x000000ffffd97224 */ /* 0x000fe200078e0013 */
[----:B------:R-:W-:Y:S01]  /*2260*/  UMOV UR15, 0x40000040 ;  /* 0x40000040000f7882 */ /* 0x000fe20000000000 */
        /* <DEDUP_REMOVED lines=11> */
[----:B------:R-:W-:-:S06]  /*2320*/  IMAD.MOV.U32 R235, RZ, RZ, R0 ;  /* 0x000000ffffeb7224 */ /* 0x000fcc00078e0000 */
[----:B--2---:R-:W-:-:S06]  /*2330*/  WARPGROUP.ARRIVE ;  /* 0x00000000000079c5 */ /* 0x004fcc0000000000 */
[----:B------:R-:W-:Y:S03]  /*2340*/  HGMMA.64x256x16.F32 R108, gdesc[UR12], R108, gsb0 ;  /* 0x03e000000c6c79f0 */ /* 0x000fe6000800086c */
[----:B------:R-:W-:Y:S02]  /*2350*/  WARPGROUP.DEPBAR.LE gsb0, 0x0 ;  /* 0x00008000000079c5 */ /* 0x000fe40000010000 */
[----:B------:R-:W-:Y:S04]  /*2360*/  STL.64 [R1], R108 ;  /* 0x0000006c01007387 */ /* 0x000fe80000100a00 */
        /* <DEDUP_REMOVED lines=63> */
[----:B0-----:R-:W2:Y:S04]  /*2760*/  LDL.LU R160, [R1+0xae8] ;  /* 0x000ae80001a07983 */ /* 0x001ea80000300800 */
[----:B------:R-:W3:Y:S04]  /*2770*/  LDL.LU.64 R150, [R1+0xae0] ;  /* 0x000ae00001967983 */ /* 0x000ee80000300a00 */
        /* <DEDUP_REMOVED lines=20> */
[----:B------:R-:W3:Y:S01]  /*28c0*/  LDL.LU.64 R108, [R1+0xa38] ;  /* 0x000a3800016c7983 */ /* 0x000ee20000300a00 */
[----:B------:R-:W-:Y:S01]  /*28d0*/  UIADD3 UR12, UR8, 0x402, URZ ;  /* 0x00000402080c7890 */ /* 0x000fe2000fffe03f */
[----:B------:R-:W-:Y:S01]  /*28e0*/  UMOV UR13, 0x40000040 ;  /* 0x40000040000d7882 */ /* 0x000fe20000000000 */
[----:B---3--:R-:W-:-:S07]  /*28f0*/  WARPGROUP.ARRIVE ;  /* 0x00000000000079c5 */ /* 0x008fce0000000000 */
[----:B------:R-:W-:Y:S03]  /*2900*/  HGMMA.64x256x16.F32 R24, gdesc[UR12], R24, gsb0 ;  /* 0x03e000000c1879f0 */ /* 0x000fe60008000818 */
        /* <DEDUP_REMOVED lines=65> */
[----:B0-----:R-:W3:Y:S04]  /*2d20*/  LDL.LU.64 R24, [R1] ;  /* 0x0000000001187983 */ /* 0x001ee80000300a00 */
        /* <DEDUP_REMOVED lines=63> */
[----:B------:R-:W-:-:S02]  /*3120*/  UIADD3 UR12, UR8, 0x4, URZ ;  /* 0x00000004080c7890 */ /* 0x000fc4000fffe03f */
[----:B------:R-:W-:Y:S01]  /*3130*/  UIADD3 UR14, UR6, 0x4, URZ ;  /* 0x00000004060e7890 */ /* 0x000fe2000fffe03f */
[----:B------:R-:W-:Y:S01]  /*3140*/  UMOV UR13, 0x40000040 ;  /* 0x40000040000d7882 */ /* 0x000fe20000000000 */
[----:B------:R-:W-:Y:S01]  /*3150*/  UMOV UR15, 0x40000040 ;  /* 0x40000040000f7882 */ /* 0x000fe20000000000 */
[----:B---3--:R-:W-:-:S06]  /*3160*/  WARPGROUP.ARRIVE ;  /* 0x00000000000079c5 */ /* 0x008fcc0000000000 */
[----:B------:R-:W-:Y:S03]  /*3170*/  HGMMA.64x256x16.F32 R24, gdesc[UR12], R24, gsb0 ;  /* 0x03e000000c1879f0 */ /* 0x000fe60008000818 */
[----:B------:R-:W-:Y:S02]  /*3180*/  WARPGROUP.DEPBAR.LE gsb0, 0x0 ;  /* 0x00008000000079c5 */ /* 0x000fe40000010000 */
[----:B------:R-:W-:Y:S01]  /*3190*/  STL.64 [R1], R24 ;  /* 0x0000001801007387 */ /* 0x000fe20000100a00 */
[----:B------:R-:W-:Y:S01]  /*31a0*/  IMAD.MOV.U32 R2, RZ, RZ, R150 ;  /* 0x000000ffff027224 */ /* 0x000fe200078e0096 */
[----:B------:R-:W-:Y:S01]  /*31b0*/  MOV R0, R151 ;  /* 0x0000009700007202 */ /* 0x000fe20000000f00 */
[----:B------:R-:W-:Y:S01]  /*31c0*/  IMAD.MOV.U32 R3, RZ, RZ, R149 ;  /* 0x000000ffff037224 */ /* 0x000fe200078e0095 */
[----:B------:R-:W-:Y:S01]  /*31d0*/  STL.64 [R1+0x8], R26 ;  /* 0x0000081a01007387 */ /* 0x000fe20000100a00 */
[----:B------:R-:W-:Y:S01]  /*31e0*/  MOV R4, R148 ;  /* 0x0000009400047202 */ /* 0x000fe20000000f00 */
[----:B------:R-:W-:Y:S01]  /*31f0*/  IMAD.MOV.U32 R6, RZ, RZ, R146 ;  /* 0x000000ffff067224 */ /* 0x000fe200078e0092 */
[----:B------:R-:W-:Y:S01]  /*3200*/  MOV R7, R145 ;  /* 0x0000009100077202 */ /* 0x000fe20000000f00 */
        /* <DEDUP_REMOVED lines=32> */
[----:B------:R0:W-:Y:S01]  /*3410*/  STL.64 [R1+0x50], R44 ;  /* 0x0000502c01007387 */ /* 0x0001e20000100a00 */
[----:B------:R-:W-:Y:S01]  /*3420*/  IMAD.MOV.U32 R207, RZ, RZ, R123 ;  /* 0x000000ffffcf7224 */ /* 0x000fe200078e007b */
[----:B------:R-:W-:Y:S01]  /*3430*/  MOV R202, R118 ;  /* 0x0000007600ca7202 */ /* 0x000fe20000000f00 */
[----:B------:R-:W-:Y:S01]  /*3440*/  IMAD.MOV.U32 R204, RZ, RZ, R120 ;  /* 0x000000ffffcc7224 */ /* 0x000fe200078e0078 */
[----:B------:R-:W3:Y:S01]  /*3450*/  LDL.LU.64 R150, [R1+0xa30] ;  /* 0x000a300001967983 */ /* 0x000ee20000300a00 */
        /* <DEDUP_REMOVED lines=96> */
[----:B------:R-:W-:-:S03]  /*3a60*/  IMAD.MOV.U32 R234, RZ, RZ, R47 ;  /* 0x000000ffffea7224 */ /* 0x000fc600078e002f */
        /* <DEDUP_REMOVED lines=28> */
[----:B0-----:R-:W3:Y:S04]  /*3c30*/  LDL.LU.64 R44, [R1+0x888] ;  /* 0x00088800012c7983 */ /* 0x001ee80000300a00 */
        /* <DEDUP_REMOVED lines=11> */
[----:B------:R-:W-:-:S02]  /*3cf0*/  UMOV UR13, 0x40000040 ;  /* 0x40000040000d7882 */ /* 0x000fc40000000000 */
[----:B--2---:R-:W-:Y:S01]  /*3d00*/  STL [R1+0x830], R160 ;  /* 0x000830a001007387 */ /* 0x004fe20000100800 */
[----:B---3--:R-:W-:-:S06]  /*3d10*/  WARPGROUP.ARRIVE ;  /* 0x00000000000079c5 */ /* 0x008fcc0000000000 */
        /* <DEDUP_REMOVED lines=74> */
[----:B------:R-:W-:-:S02]  /*41c0*/  IMAD.MOV.U32 R151, RZ, RZ, R214 ;  /* 0x000000ffff977224 */ /* 0x000fc400078e00d6 */
[----:B------:R-:W-:Y:S01]  /*41d0*/  IMAD.MOV.U32 R160, RZ, RZ, R213 ;  /* 0x000000ffffa07224 */ /* 0x000fe200078e00d5 */
[----:B------:R-:W-:Y:S01]  /*41e0*/  MOV R213, R23 ;  /* 0x0000001700d57202 */ /* 0x000fe20000000f00 */
        /* <DEDUP_REMOVED lines=14> */
[----:B------:R-:W-:Y:S01]  /*42d0*/  IMAD.MOV.U32 R235, RZ, RZ, R0 ;  /* 0x000000ffffeb7224 */ /* 0x000fe200078e0000 */
[----:B------:R-:W-:Y:S02]  /*42e0*/  UIADD3 UR12, UR8, 0x6, URZ ;  /* 0x00000006080c7890 */ /* 0x000fe4000fffe03f */
[----:B------:R-:W-:Y:S01]  /*42f0*/  UIADD3 UR14, UR6, 0x6, URZ ;  /* 0x00000006060e7890 */ /* 0x000fe2000fffe03f */
[----:B------:R-:W-:Y:S01]  /*4300*/  UMOV UR13, 0x40000040 ;  /* 0x40000040000d7882 */ /* 0x000fe20000000000 */
[----:B------:R-:W-:Y:S01]  /*4310*/  UMOV UR15, 0x40000040 ;  /* 0x40000040000f7882 */ /* 0x000fe20000000000 */
        /* <DEDUP_REMOVED lines=236> */
[----:B------:R-:W-:Y:S01]  /*51e0*/  STL.64 [R1+0x30], R36 ;  /* 0x0000302401007387 */ /* 0x000fe20000100a00 */
[----:B------:R-:W-:-:S03]  /*51f0*/  IMAD.MOV.U32 R2, RZ, RZ, R150 ;  /* 0x000000ffff027224 */ /* 0x000fc600078e0096 */
[----:B------:R-:W-:Y:S01]  /*5200*/  STL.64 [R1+0x38], R38 ;  /* 0x0000382601007387 */ /* 0x000fe20000100a00 */
[----:B------:R-:W-:-:S03]  /*5210*/  IMAD.MOV.U32 R0, RZ, RZ, R151 ;  /* 0x000000ffff007224 */ /* 0x000fc600078e0097 */
[----:B------:R-:W-:Y:S01]  /*5220*/  STL.64 [R1+0x40], R40 ;  /* 0x0000402801007387 */ /* 0x000fe20000100a00 */
[----:B------:R-:W-:Y:S01]  /*5230*/  IMAD.MOV.U32 R4, RZ, RZ, R148 ;  /* 0x000000ffff047224 */ /* 0x000fe200078e0094 */
[----:B------:R-:W-:Y:S02]  /*5240*/  MOV R3, R149 ;  /* 0x0000009500037202 */ /* 0x000fe40000000f00 */
[----:B------:R-:W-:Y:S01]  /*5250*/  STL.64 [R1+0x48], R42 ;  /* 0x0000482a01007387 */ /* 0x000fe20000100a00 */
[----:B------:R-:W-:Y:S01]  /*5260*/  MOV R6, R146 ;  /* 0x0000009200067202 */ /* 0x000fe20000000f00 */
[----:B------:R-:W-:Y:S02]  /*5270*/  IMAD.MOV.U32 R5, RZ, RZ, R147 ;  /* 0x000000ffff057224 */ /* 0x000fe400078e0093 */
[----:B------:R0:W-:Y:S01]  /*5280*/  STL.64 [R1+0x50], R44 ;  /* 0x0000502c01007387 */ /* 0x0001e20000100a00 */
[----:B------:R-:W-:-:S03]  /*5290*/  IMAD.MOV.U32 R8, RZ, RZ, R144 ;  /* 0x000000ffff087224 */ /* 0x000fc600078e0090 */
[----:B------:R-:W3:Y:S01]  /*52a0*/  LDL.LU.64 R150, [R1+0x778] ;  /* 0x0007780001967983 */ /* 0x000ee20000300a00 */
[----:B------:R-:W-:Y:S01]  /*52b0*/  IMAD.MOV.U32 R7, RZ, RZ, R145 ;  /* 0x000000ffff077224 */ /* 0x000fe200078e0091 */
[----:B------:R-:W-:Y:S02]  /*52c0*/  MOV R9, R143 ;  /* 0x0000008f00097202 */ /* 0x000fe40000000f00 */
[----:B------:R-:W3:Y:S01]  /*52d0*/  LDL.LU.64 R148, [R1+0x770] ;  /* 0x0007700001947983 */ /* 0x000ee20000300a00 */
[----:B------:R-:W-:Y:S01]  /*52e0*/  IMAD.MOV.U32 R10, RZ, RZ, R142 ;  /* 0x000000ffff0a7224 */ /* 0x000fe200078e008e */
[----:B------:R-:W-:Y:S02]  /*52f0*/  MOV R12, R140 ;  /* 0x0000008c000c7202 */ /* 0x000fe40000000f00 */
[----:B------:R-:W3:Y:S01]  /*5300*/  LDL.LU.64 R146, [R1+0x768] ;  /* 0x0007680001927983 */ /* 0x000ee20000300a00 */
[----:B------:R-:W-:-:S03]  /*5310*/  IMAD.MOV.U32 R11, RZ, RZ, R141 ;  /* 0x000000ffff0b7224 */ /* 0x000fc600078e008d */
[----:B------:R-:W3:Y:S01]  /*5320*/  LDL.LU.64 R144, [R1+0x760] ;  /* 0x0007600001907983 */ /* 0x000ee20000300a00 */
[----:B------:R-:W-:Y:S01]  /*5330*/  IMAD.MOV.U32 R14, RZ, RZ, R138 ;  /* 0x000000ffff0e7224 */ /* 0x000fe200078e008a */
[----:B------:R-:W-:Y:S01]  /*5340*/  MOV R15, R137 ;  /* 0x00000089000f7202 */ /* 0x000fe20000000f00 */
[----:B------:R-:W-:Y:S01]  /*5350*/  IMAD.MOV.U32 R13, RZ, RZ, R139 ;  /* 0x000000ffff0d7224 */ /* 0x000fe200078e008b */
        /* <DEDUP_REMOVED lines=488> */
[----:B------:R-:W-:-:S03]  /*71e0*/  MOV R4, R150 ;  /* 0x0000009600047202 */ /* 0x000fc60000000f00 */
[----:B------:R-:W-:Y:S01]  /*71f0*/  STL.64 [R1+0x38], R38 ;  /* 0x0000382601007387 */ /* 0x000fe20000100a00 */
[----:B------:R-:W-:-:S03]  /*7200*/  IMAD.MOV.U32 R3, RZ, RZ, R151 ;  /* 0x000000ffff037224 */ /* 0x000fc600078e0097 */
[----:B------:R-:W-:Y:S01]  /*7210*/  STL.64 [R1+0x40], R40 ;  /* 0x0000402801007387 */ /* 0x000fe20000100a00 */
[----:B------:R-:W-:-:S03]  /*7220*/  IMAD.MOV.U32 R6, RZ, RZ, R148 ;  /* 0x000000ffff067224 */ /* 0x000fc600078e0094 */
[----:B------:R-:W-:Y:S01]  /*7230*/  STL.64 [R1+0x48], R42 ;  /* 0x0000482a01007387 */ /* 0x000fe20000100a00 */
[----:B------:R-:W-:Y:S01]  /*7240*/  IMAD.MOV.U32 R5, RZ, RZ, R149 ;  /* 0x000000ffff057224 */ /* 0x000fe200078e0095 */
[----:B------:R-:W-:Y:S02]  /*7250*/  MOV R7, R147 ;  /* 0x0000009300077202 */ /* 0x000fe40000000f00 */
[----:B------:R0:W-:Y:S01]  /*7260*/  STL.64 [R1+0x50], R44 ;  /* 0x0000502c01007387 */ /* 0x0001e20000100a00 */
        /* <DEDUP_REMOVED lines=149> */
[----:B------:R-:W-:Y:S02]  /*7bc0*/  IMAD.MOV.U32 R16, RZ, RZ, R46 ;  /* 0x000000ffff107224 */ /* 0x000fe400078e002e */
[----:B------:R-:W-:Y:S01]  /*7bd0*/  IMAD.MOV.U32 R2, RZ, RZ, R47 ;  /* 0x000000ffff027224 */ /* 0x000fe200078e002f */
        /* <DEDUP_REMOVED lines=100> */
[----:B------:R-:W-:Y:S01]  /*8220*/  IMAD.MOV.U32 R220, RZ, RZ, R19 ;  /* 0x000000ffffdc7224 */ /* 0x000fe200078e0013 */
[----:B------:R0:W5:Y:S01]  /*8230*/  LDL.LU R16, [R1+0x2c4] ;  /* 0x0002c40001107983 */ /* 0x0001620000300800 */
[----:B------:R-:W-:-:S02]  /*8240*/  IMAD.MOV.U32 R222, RZ, RZ, R17 ;  /* 0x000000ffffde7224 */ /* 0x000fc400078e0011 */
[----:B------:R-:W-:Y:S01]  /*8250*/  IMAD.MOV.U32 R223, RZ, RZ, R15 ;  /* 0x000000ffffdf7224 */ /* 0x000fe200078e000f */
[----:B------:R0:W5:Y:S01]  /*8260*/  LDL.LU R2, [R1+0x2c0] ;  /* 0x0002c00001027983 */ /* 0x0001620000300800 */
[----:B------:R-:W-:Y:S02]  /*8270*/  IMAD.MOV.U32 R225, RZ, RZ, R13 ;  /* 0x000000ffffe17224 */ /* 0x000fe400078e000d */
[----:B------:R-:W-:Y:S01]  /*8280*/  IMAD.MOV.U32 R226, RZ, RZ, R12 ;  /* 0x000000ffffe27224 */ /* 0x000fe200078e000c */
[----:B------:R0:W5:Y:S01]  /*8290*/  LDL.LU R0, [R1+0x2bc] ;  /* 0x0002bc0001007983 */ /* 0x0001620000300800 */
[----:B------:R-:W-:Y:S02]  /*82a0*/  IMAD.MOV.U32 R228, RZ, RZ, R10 ;  /* 0x000000ffffe47224 */ /* 0x000fe400078e000a */
[----:B------:R-:W-:Y:S02]  /*82b0*/  IMAD.MOV.U32 R229, RZ, RZ, R9 ;  /* 0x000000ffffe57224 */ /* 0x000fe400078e0009 */
[----:B------:R-:W-:-:S02]  /*82c0*/  IMAD.MOV.U32 R231, RZ, RZ, R7 ;  /* 0x000000ffffe77224 */ /* 0x000fc400078e0007 */
        /* <DEDUP_REMOVED lines=70> */
[----:B-1----:R0:W5:Y:S04]  /*8730*/  LDL.LU R160, [R1+0x2b8] ;  /* 0x0002b80001a07983 */ /* 0x0021680000300800 */
[----:B------:R-:W2:Y:S04]  /*8740*/  LDL.LU.64 R150, [R1+0x2b0] ;  /* 0x0002b00001967983 */ /* 0x000ea80000300a00 */
        /* <DEDUP_REMOVED lines=20> */
[----:B------:R-:W2:Y:S01]  /*8890*/  LDL.LU.64 R108, [R1+0x208] ;  /* 0x00020800016c7983 */ /* 0x000ea20000300a00 */
[----:B------:R-:W-:Y:S01]  /*88a0*/  UIADD3 UR12, UR8, 0xc06, URZ ;  /* 0x00000c06080c7890 */ /* 0x000fe2000fffe03f */
[----:B------:R-:W-:Y:S01]  /*88b0*/  UMOV UR13, 0x40000040 ;  /* 0x40000040000d7882 */ /* 0x000fe20000000000 */
[----:B--2---:R-:W-:-:S07]  /*88c0*/  WARPGROUP.ARRIVE ;  /* 0x00000000000079c5 */ /* 0x004fce0000000000 */
[----:B------:R-:W-:Y:S03]  /*88d0*/  HGMMA.64x256x16.F32 R24, gdesc[UR12], R24, gsb0 ;  /* 0x03e000000c1879f0 */ /* 0x000fe60008000818 */
[----:B------:R-:W-:Y:S02]  /*88e0*/  WARPGROUP.DEPBAR.LE gsb0, 0x0 ;  /* 0x00008000000079c5 */ /* 0x000fe40000010000 */
[----:B0-----:R-:W-:Y:S05]  /*88f0*/  @!P1 BRA `(.L_x_18) ;  /* 0x0000008000a89947 */ /* 0x001fea0003800000 */
[----:B------:R-:W-:Y:S02]  /*8900*/  UIADD3 UR6, UR37, 0x1, URZ ;  /* 0x0000000125067890 */ /* 0x000fe4000fffe03f */
[----:B------:R-:W-:Y:S02]  /*8910*/  UMOV UR7, UR37 ;  /* 0x0000002500077c82 */ /* 0x000fe40008000000 */
[----:B------:R-:W-:-:S04]  /*8920*/  UISETP.NE.AND UP0, UPT, UR6, 0x4, UPT ;  /* 0x000000040600788c */ /* 0x000fc8000bf05270 */
[----:B------:R-:W-:Y:S02]  /*8930*/  USEL UR9, URZ, 0x1, UP0 ;  /* 0x000000013f097887 */ /* 0x000fe40008000000 */
[----:B------:R-:W-:Y:S02]  /*8940*/  USEL UR6, UR6, URZ, UP0 ;  /* 0x0000003f06067287 */ /* 0x000fe40008000000 */
[----:B------:R-:W-:-:S12]  /*8950*/  ULOP3.LUT UR9, UR36, UR9, URZ, 0x3c, !UPT ;  /* 0x0000000924097292 */ /* 0x000fd8000f8e3c3f */
.L_x_25:
[----:B------:R-:W-:Y:S05]  /*8960*/  @!P0 BRA `(.L_x_19) ;  /* 0x0000000000048947 */ /* 0x000fea0003800000 */
[----:B------:R-:W-:Y:S01]  /*8970*/  BPT.TRAP 0x1 ;  /* 0x000000040000795c */ /* 0x000fe20000300000 */
.L_x_19:
[----:B------:R-:W0:Y:S01]  /*8980*/  S2UR UR10, SR_CgaCtaId ;  /* 0x00000000000a79c3 */ /* 0x000e220000008800 */
[----:B------:R-:W-:Y:S01]  /*8990*/  UMOV UR8, 0x400 ;  /* 0x0000040000087882 */ /* 0x000fe20000000000 */
[----:B------:R-:W-:-:S04]  /*89a0*/  MOV R3, UR9 ;  /* 0x0000000900037c02 */ /* 0x000fc80008000f00 */
[----:B------:R-:W-:Y:S01]  /*89b0*/  SHF.L.U32 R3, R3, 0x1f, RZ ;  /* 0x0000001f03037819 */ /* 0x000fe200000006ff */
[----:B0-----:R-:W-:-:S04]  /*89c0*/  ULEA UR8, UR10, UR8, 0x18 ;  /* 0x000000080a087291 */ /* 0x001fc8000f8ec03f */
[----:B------:R-:W-:-:S09]  /*89d0*/  ULEA UR10, UR6, UR8, 0x3 ;  /* 0x00000008060a7291 */ /* 0x000fd2000f8e183f */
[----:B------:R0:W1:Y:S01]  /*89e0*/  SYNCS.PHASECHK.TRANS64.TRYWAIT P1, [UR10], R3 ;  /* 0x00000003ff0075a7 */ /* 0x000062000802014a */
[----:B------:R-:W-:Y:S05]  /*89f0*/  @!P0 BRA `(.L_x_20) ;  /* 0x0000000000048947 */ /* 0x000fea0003800000 */
[----:B------:R-:W-:Y:S01]  /*8a00*/  BPT.TRAP 0x1 ;  /* 0x000000040000795c */ /* 0x000fe20000300000 */
.L_x_20:
[----:B-1----:R-:W-:Y:S05]  /*8a10*/  @P1 BRA `(.L_x_21) ;  /* 0x0000000000081947 */ /* 0x002fea0003800000 */
[----:B------:R-:W1:Y:S02]  /*8a20*/  SYNCS.PHASECHK.TRANS64.TRYWAIT P1, [UR10], R3 ;  /* 0x00000003ff0075a7 */ /* 0x000e64000802014a */
[----:B-1----:R-:W-:Y:S05]  /*8a30*/  @!P1 BRA `(.L_x_22) ;  /* 0x000001ac00609947 */ /* 0x002fea0003800000 */
.L_x_21:
        /* <DEDUP_REMOVED lines=64> */
[----:B--2---:R-:W2:Y:S04]  /*8e40*/  LDL.LU.64 R24, [R1] ;  /* 0x0000000001187983 */ /* 0x004ea80000300a00 */
        /* <DEDUP_REMOVED lines=63> */
[----:B------:R-:W-:-:S02]  /*9240*/  ULEA UR10, UR6, UR4, 0xc ;  /* 0x00000004060a7291 */ /* 0x000fc4000f8e603f */
[----:B------:R-:W-:Y:S01]  /*9250*/  ULEA UR11, UR6, UR5, 0xc ;  /* 0x00000005060b7291 */ /* 0x000fe2000f8e603f */
[----:B-----5:R-:W-:Y:S01]  /*9260*/  STL [R1+0x2c4], R16 ;  /* 0x0002c41001007387 */ /* 0x020fe20000100800 */
[----:B------:R-:W-:Y:S01]  /*9270*/  UMOV UR13, 0x40000040 ;  /* 0x40000040000d7882 */ /* 0x000fe20000000000 */
[----:B------:R-:W-:Y:S02]  /*9280*/  UMOV UR15, 0x40000040 ;  /* 0x40000040000f7882 */ /* 0x000fe40000000000 */
[----:B------:R-:W-:Y:S01]  /*9290*/  UMOV UR12, UR10 ;  /* 0x0000000a000c7c82 */ /* 0x000fe20008000000 */
[----:B------:R3:W-:Y:S01]  /*92a0*/  STL [R1+0x2c0], R2 ;  /* 0x0002c00201007387 */ /* 0x0007e20000100800 */
[----:B------:R-:W-:-:S03]  /*92b0*/  UMOV UR14, UR11 ;  /* 0x0000000b000e7c82 */ /* 0x000fc60008000000 */
[----:B------:R4:W-:Y:S01]  /*92c0*/  STL [R1+0x2bc], R0 ;  /* 0x0002bc0001007387 */ /* 0x0009e20000100800 */
[----:B--2---:R-:W-:-:S06]  /*92d0*/  WARPGROUP.ARRIVE ;  /* 0x00000000000079c5 */ /* 0x004fcc0000000000 */
[----:B------:R-:W-:Y:S03]  /*92e0*/  HGMMA.64x256x16.F32 R24, gdesc[UR12], R24, gsb0 ;  /* 0x03e000000c1879f0 */ /* 0x000fe60008000818 */
[----:B------:R-:W-:Y:S02]  /*92f0*/  WARPGROUP.DEPBAR.LE gsb0, 0x0 ;  /* 0x00008000000079c5 */ /* 0x000fe40000010000 */
[----:B------:R-:W-:Y:S01]  /*9300*/  STL.64 [R1], R24 ;  /* 0x0000001801007387 */ /* 0x000fe20000100a00 */
[----:B---3--:R-:W-:Y:S01]  /*9310*/  MOV R2, R150 ;  /* 0x0000009600027202 */ /* 0x008fe20000000f00 */
[----:B----4-:R-:W-:Y:S01]  /*9320*/  IMAD.MOV.U32 R0, RZ, RZ, R151 ;  /* 0x000000ffff007224 */ /* 0x010fe200078e0097 */
[----:B------:R-:W-:Y:S01]  /*9330*/  MOV R5, R147 ;  /* 0x0000009300057202 */ /* 0x000fe20000000f00 */
[----:B------:R-:W-:Y:S01]  /*9340*/  STL.64 [R1+0x8], R26 ;  /* 0x0000081a01007387 */ /* 0x000fe20000100a00 */
[----:B-1----:R-:W-:Y:S01]  /*9350*/  IMAD.MOV.U32 R4, RZ, RZ, R148 ;  /* 0x000000ffff047224 */ /* 0x002fe200078e0094 */
[----:B------:R-:W-:Y:S01]  /*9360*/  MOV R8, R144 ;  /* 0x0000009000087202 */ /* 0x000fe20000000f00 */
[----:B0-----:R-:W-:Y:S01]  /*9370*/  IMAD.MOV.U32 R3, RZ, RZ, R149 ;  /* 0x000000ffff037224 */ /* 0x001fe200078e0095 */
        /* <DEDUP_REMOVED lines=36> */
[----:B------:R-:W2:Y:S01]  /*95c0*/  LDL.LU.64 R150, [R1+0xce8] ;  /* 0x000ce80001967983 */ /* 0x000ea20000300a00 */
        /* <DEDUP_REMOVED lines=92> */
[----:B------:R-:W-:-:S02]  /*9b90*/  IMAD.MOV.U32 R231, RZ, RZ, R50 ;  /* 0x000000ffffe77224 */ /* 0x000fc400078e0032 */
[----:B------:R-:W-:Y:S01]  /*9ba0*/  IMAD.MOV.U32 R232, RZ, RZ, R49 ;  /* 0x000000ffffe87224 */ /* 0x000fe200078e0031 */
[----:B------:R-:W2:Y:S01]  /*9bb0*/  LDL.LU.64 R102, [R1+0xc28] ;  /* 0x000c280001667983 */ /* 0x000ea20000300a00 */
[----:B------:R-:W-:Y:S02]  /*9bc0*/  IMAD.MOV.U32 R235, RZ, RZ, R46 ;  /* 0x000000ffffeb7224 */ /* 0x000fe400078e002e */
[----:B------:R-:W-:Y:S01]  /*9bd0*/  IMAD.MOV.U32 R234, RZ, RZ, R47 ;  /* 0x000000ffffea7224 */ /* 0x000fe200078e002f */
        /* <DEDUP_REMOVED lines=28> */
[----:B0-----:R-:W2:Y:S04]  /*9da0*/  LDL.LU.64 R44, [R1+0xb40] ;  /* 0x000b4000012c7983 */ /* 0x001ea80000300a00 */
        /* <DEDUP_REMOVED lines=11> */
[----:B------:R-:W-:-:S02]  /*9e60*/  UMOV UR13, 0x40000040 ;  /* 0x40000040000d7882 */ /* 0x000fc40000000000 */
[----:B------:R-:W-:Y:S01]  /*9e70*/  STL [R1+0xae8], R160 ;  /* 0x000ae8a001007387 */ /* 0x000fe20000100800 */
[----:B--2---:R-:W-:-:S06]  /*9e80*/  WARPGROUP.ARRIVE ;  /* 0x00000000000079c5 */ /* 0x004fcc0000000000 */
        /* <DEDUP_REMOVED lines=335> */
[----:B------:R-:W-:-:S03]  /*b380*/  MOV R0, R151 ;  /* 0x0000009700007202 */ /* 0x000fc60000000f00 */
[----:B------:R-:W-:Y:S01]  /*b390*/  STL.64 [R1+0x40], R40 ;  /* 0x0000402801007387 */ /* 0x000fe20000100a00 */
[----:B------:R-:W-:Y:S01]  /*b3a0*/  MOV R4, R148 ;  /* 0x0000009400047202 */ /* 0x000fe20000000f00 */
[----:B------:R-:W-:Y:S02]  /*b3b0*/  IMAD.MOV.U32 R3, RZ, RZ, R149 ;  /* 0x000000ffff037224 */ /* 0x000fe400078e0095 */
[----:B------:R-:W-:Y:S01]  /*b3c0*/  STL.64 [R1+0x48], R42 ;  /* 0x0000482a01007387 */ /* 0x000fe20000100a00 */
[----:B------:R-:W-:-:S03]  /*b3d0*/  IMAD.MOV.U32 R6, RZ, RZ, R146 ;  /* 0x000000ffff067224 */ /* 0x000fc600078e0092 */
[----:B------:R0:W-:Y:S01]  /*b3e0*/  STL.64 [R1+0x50], R44 ;  /* 0x0000502c01007387 */ /* 0x0001e20000100a00 */
        /* <DEDUP_REMOVED lines=506> */
[----:B------:R-:W-:Y:S01]  /*d390*/  MOV R4, R148 ;  /* 0x0000009400047202 */ /* 0x000fe20000000f00 */
[----:B------:R-:W-:Y:S02]  /*d3a0*/  IMAD.MOV.U32 R3, RZ, RZ, R149 ;  /* 0x000000ffff037224 */ /* 0x000fe400078e0095 */
[----:B------:R-:W-:Y:S01]  /*d3b0*/  STL.64 [R1+0x48], R42 ;  /* 0x0000482a01007387 */ /* 0x000fe20000100a00 */
[----:B------:R-:W-:Y:S01]  /*d3c0*/  MOV R6, R146 ;  /* 0x0000009200067202 */ /* 0x000fe20000000f00 */
[----:B------:R-:W-:Y:S02]  /*d3d0*/  IMAD.MOV.U32 R5, RZ, RZ, R147 ;  /* 0x000000ffff057224 */ /* 0x000fe400078e0093 */
[----:B------:R0:W-:Y:S01]  /*d3e0*/  STL.64 [R1+0x50], R44 ;  /* 0x0000502c01007387 */ /* 0x0001e20000100a00 */
[----:B------:R-:W-:Y:S01]  /*d3f0*/  MOV R8, R144 ;  /* 0x0000009000087202 */ /* 0x000fe20000000f00 */
[----:B------:R-:W-:-:S02]  /*d400*/  IMAD.MOV.U32 R7, RZ, RZ, R145 ;  /* 0x000000ffff077224 */ /* 0x000fc400078e0091 */
[----:B------:R-:W3:Y:S01]  /*d410*/  LDL.LU.64 R150, [R1+0x778] ;  /* 0x0007780001967983 */ /* 0x000ee20000300a00 */
[----:B------:R-:W-:Y:S01]  /*d420*/  MOV R10, R142 ;  /* 0x0000008e000a7202 */ /* 0x000fe20000000f00 */
[----:B------:R-:W-:Y:S02]  /*d430*/  IMAD.MOV.U32 R9, RZ, RZ, R143 ;  /* 0x000000ffff097224 */ /* 0x000fe400078e008f */
[----:B------:R-:W3:Y:S01]  /*d440*/  LDL.LU.64 R148, [R1+0x770] ;  /* 0x0007700001947983 */ /* 0x000ee20000300a00 */
[----:B------:R-:W-:Y:S01]  /*d450*/  MOV R12, R140 ;  /* 0x0000008c000c7202 */ /* 0x000fe20000000f00 */
[----:B------:R-:W-:Y:S02]  /*d460*/  IMAD.MOV.U32 R11, RZ, RZ, R141 ;  /* 0x000000ffff0b7224 */ /* 0x000fe400078e008d */
[----:B------:R-:W3:Y:S01]  /*d470*/  LDL.LU.64 R146, [R1+0x768] ;  /* 0x0007680001927983 */ /* 0x000ee20000300a00 */
        /* <DEDUP_REMOVED lines=251> */
[----:B------:R-:W-:-:S02]  /*e430*/  UIADD3 UR12, UR10, 0x802, URZ ;  /* 0x000008020a0c7890 */ /* 0x000fc4000fffe03f */
        /* <DEDUP_REMOVED lines=506> */
[----:B------:R-:W-:Y:S01]  /*103e0*/  UIADD3 UR12, UR10, 0x806, URZ ;  /* 0x000008060a0c7890 */ /* 0x000fe2000fffe03f */
[----:B------:R-:W-:Y:S01]  /*103f0*/  MOV R235, R3 ;  /* 0x0000000300eb7202 */ /* 0x000fe20000000f00 */
[----:B------:R-:W-:Y:S01]  /*10400*/  UIADD3 UR14, UR11, 0x806, URZ ;  /* 0x000008060b0e7890 */ /* 0x000fe2000fffe03f */
[----:B------:R0:W5:Y:S01]  /*10410*/  LDL.LU R16, [R1+0x2c4] ;  /* 0x0002c40001107983 */ /* 0x0001620000300800 */
[----:B------:R-:W-:Y:S01]  /*10420*/  UMOV UR13, 0x40000040 ;  /* 0x40000040000d7882 */ /* 0x000fe20000000000 */
[----:B------:R-:W-:-:S02]  /*10430*/  UMOV UR15, 0x40000040 ;  /* 0x40000040000f7882 */ /* 0x000fc40000000000 */
[----:B------:R0:W5:Y:S04]  /*10440*/  LDL.LU R2, [R1+0x2c0] ;  /* 0x0002c00001027983 */ /* 0x0001680000300800 */
[----:B------:R0:W5:Y:S01]  /*10450*/  LDL.LU R0, [R1+0x2bc] ;  /* 0x0002bc0001007983 */ /* 0x0001620000300800 */
        /* <DEDUP_REMOVED lines=96> */
[----:B------:R-:W-:Y:S01]  /*10a60*/  BPT.TRAP 0x1 ;  /* 0x000000040000795c */ /* 0x000fe20000300000 */
.L_x_23:
[----:B------:R-:W-:Y:S02]  /*10a70*/  UISETP.GT.U32.AND UP0, UPT, UR38, 0x1, UPT ;  /* 0x000000012600788c */ /* 0x000fe4000bf04070 */
[----:B------:R-:W-:-:S04]  /*10a80*/  ULEA UR8, UR7, UR8, 0x3 ;  /* 0x0000000807087291 */ /* 0x000fc8000f8e183f */
[----:B------:R-:W-:Y:S01]  /*10a90*/  UIADD3 UR8, UR8, 0x20, URZ ;  /* 0x0000002008087890 */ /* 0x000fe2000fffe03f */
[----:B------:R-:W-:-:S03]  /*10aa0*/  PLOP3.LUT P1, PT, PT, PT, UP0, 0x80, 0x0 ;  /* 0x000000000000781c */ /* 0x000fc60003f2f008 */
[----:B------:R-:W-:-:S09]  /*10ab0*/  UPRMT UR8, URZ, 0x654, UR8 ;  /* 0x000006543f087896 */ /* 0x000fd20008000008 */
[----:B------:R-:W-:Y:S01]  /*10ac0*/  SYNCS.ARRIVE.TRANS64.RED.A1T0 RZ, [UR8], RZ ;  /* 0x000000ffffff79a7 */ /* 0x000fe20008100408 */
[----:B------:R-:W-:Y:S05]  /*10ad0*/  @P1 BRA `(.L_x_24) ;  /* 0x0000000000041947 */ /* 0x000fea0003800000 */
[----:B------:R-:W-:Y:S01]  /*10ae0*/  BPT.TRAP 0x1 ;  /* 0x000000040000795c */ /* 0x000fe20000300000 */
.L_x_24:
[----:B------:R-:W-:Y:S01]  /*10af0*/  UIADD3 UR6, UR6, 0x1, URZ ;  /* 0x0000000106067890 */ /* 0x000fe2000fffe03f */
[C---:B-----5:R-:W-:Y:S01]  /*10b00*/  ISETP.GT.AND P1, PT, R0.reuse, 0x1, PT ;  /* 0x000000010000780c */ /* 0x060fe20003f24270 */
[----:B------:R-:W-:Y:S01]  /*10b10*/  UIADD3 UR7, UR7, 0x1, URZ ;  /* 0x0000000107077890 */ /* 0x000fe2000fffe03f */
[----:B------:R-:W-:Y:S01]  /*10b20*/  VIADD R0, R0, 0xffffffff ;  /* 0xffffffff00007836 */ /* 0x000fe20000000000 */
[----:B------:R-:W-:Y:S02]  /*10b30*/  UISETP.NE.AND UP0, UPT, UR6, 0x4, UPT ;  /* 0x000000040600788c */ /* 0x000fe4000bf05270 */
[----:B------:R-:W-:Y:S02]  /*10b40*/  UISETP.NE.AND UP1, UPT, UR7, 0x4, UPT ;  /* 0x000000040700788c */ /* 0x000fe4000bf25270 */
[----:B------:R-:W-:Y:S02]  /*10b50*/  USEL UR8, URZ, 0x1, UP0 ;  /* 0x000000013f087887 */ /* 0x000fe40008000000 */
[----:B------:R-:W-:-:S02]  /*10b60*/  USEL UR6, UR6, URZ, UP0 ;  /* 0x0000003f06067287 */ /* 0x000fc40008000000 */
[----:B------:R-:W-:Y:S02]  /*10b70*/  USEL UR7, UR7, URZ, UP1 ;  /* 0x0000003f07077287 */ /* 0x000fe40008800000 */
[----:B------:R-:W-:Y:S01]  /*10b80*/  ULOP3.LUT UR9, UR9, UR8, URZ, 0x3c, !UPT ;  /* 0x0000000809097292 */ /* 0x000fe2000f8e3c3f */
[----:B------:R-:W-:Y:S11]  /*10b90*/  @P1 BRA `(.L_x_25) ;  /* 0xffffff7c00701947 */ /* 0x000ff6000383ffff */
.L_x_18:
[----:B-----5:R-:W0:Y:S02]  /*10ba0*/  LDC R0, c[0x0][0x28c] ;  /* 0x0000a300ff007b82 */ /* 0x020e240000000800 */
[----:B0-----:R-:W-:-:S13]  /*10bb0*/  ISETP.GE.AND P1, PT, R0, 0x1, PT ;  /* 0x000000010000780c */ /* 0x001fda0003f26270 */
[----:B------:R-:W-:Y:S05]  /*10bc0*/  @!P1 BRA `(.L_x_26) ;  /* 0x0000000000449947 */ /* 0x000fea0003800000 */
[----:B------:R-:W-:Y:S05]  /*10bd0*/  @!P0 BRA `(.L_x_27) ;  /* 0x0000000000048947 */ /* 0x000fea0003800000 */
[----:B------:R-:W-:Y:S01]  /*10be0*/  BPT.TRAP 0x1 ;  /* 0x000000040000795c */ /* 0x000fe20000300000 */
.L_x_27:
[----:B------:R-:W0:Y:S01]  /*10bf0*/  S2UR UR6, SR_CgaCtaId ;  /* 0x00000000000679c3 */ /* 0x000e220000008800 */
[----:B------:R-:W-:Y:S01]  /*10c00*/  UISETP.LT.AND UP0, UPT, UR43, 0x1, UPT ;  /* 0x000000012b00788c */ /* 0x000fe2000bf01270 */
[----:B------:R-:W-:-:S03]  /*10c10*/  UMOV UR5, 0x400 ;  /* 0x0000040000057882 */ /* 0x000fc60000000000 */
[----:B------:R-:W-:Y:S02]  /*10c20*/  USEL UR4, UR43, 0x1, UP0 ;  /* 0x000000012b047887 */ /* 0x000fe40008000000 */
[----:B------:R-:W-:Y:S02]  /*10c30*/  UISETP.GT.U32.AND UP0, UPT, UR38, 0x1, UPT ;  /* 0x000000012600788c */ /* 0x000fe4000bf04070 */
[----:B------:R-:W-:-:S04]  /*10c40*/  UIADD3 UR4, UR37, UR43, -UR4 ;  /* 0x0000002b25047290 */ /* 0x000fc8000fffe804 */
[----:B------:R-:W-:Y:S01]  /*10c50*/  USHF.L.U32 UR4, UR4, 0x3, URZ ;  /* 0x0000000304047899 */ /* 0x000fe2000800063f */
[----:B------:R-:W-:-:S03]  /*10c60*/  PLOP3.LUT P0, PT, PT, PT, UP0, 0x80, 0x0 ;  /* 0x000000000000781c */ /* 0x000fc60003f0f008 */
[----:B------:R-:W-:Y:S02]  /*10c70*/  ULOP3.LUT UR4, UR4, 0x18, URZ, 0xc0, !UPT ;  /* 0x0000001804047892 */ /* 0x000fe4000f8ec03f */
[----:B0-----:R-:W-:-:S04]  /*10c80*/  ULEA UR5, UR6, UR5, 0x18 ;  /* 0x0000000506057291 */ /* 0x001fc8000f8ec03f */
[----:B------:R-:W-:-:S04]  /*10c90*/  UIADD3 UR4, UR5, 0x20, UR4 ;  /* 0x0000002005047890 */ /* 0x000fc8000fffe004 */
[----:B------:R-:W-:-:S09]  /*10ca0*/  UPRMT UR4, URZ, 0x654, UR4 ;  /* 0x000006543f047896 */ /* 0x000fd20008000004 */
[----:B------:R-:W-:Y:S01]  /*10cb0*/  SYNCS.ARRIVE.TRANS64.RED.A1T0 RZ, [UR4], RZ ;  /* 0x000000ffffff79a7 */ /* 0x000fe20008100404 */
[----:B------:R-:W-:Y:S05]  /*10cc0*/  @P0 BRA `(.L_x_26) ;  /* 0x0000000000040947 */ /* 0x000fea0003800000 */
[----:B------:R-:W-:Y:S01]  /*10cd0*/  BPT.TRAP 0x1 ;  /* 0x000000040000795c */ /* 0x000fe20000300000 */
.L_x_26:
[----:B------:R-:W0:Y:S01]  /*10ce0*/  S2R R8, SR_TID.X ;  /* 0x0000000000087919 */ /* 0x000e220000002100 */
[----:B------:R-:W-:Y:S01]  /*10cf0*/  MOV R19, 0x6540 ;  /* 0x0000654000137802 */ /* 0x000fe20000000f00 */
[----:B------:R-:W-:Y:S01]  /*10d00*/  USHF.R.S32.HI UR10, URZ, 0x1f, UR42 ;  /* 0x0000001f3f0a7899 */ /* 0x000fe2000801142a */
[----:B------:R-:W-:Y:S01]  /*10d10*/  LOP3.LUT R4, R160, 0x1, RZ, 0xc0, !PT ;  /* 0x00000001a0047812 */ /* 0x000fe200078ec0ff */
[----:B------:R-:W-:Y:S01]  /*10d20*/  ULDC.64 UR8, c[0x0][0x5d0] ;  /* 0x0001740000087ab9 */ /* 0x000fe20000000a00 */
[----:B------:R-:W-:Y:S01]  /*10d30*/  UIADD3 UR37, UR43, UR37, URZ ;  /* 0x000000252b257290 */ /* 0x000fe2000fffe03f */
[----:B------:R-:W-:Y:S01]  /*10d40*/  IMAD.U32 R6, RZ, RZ, UR8 ;  /* 0x00000008ff067e24 */ /* 0x000fe2000f8e00ff */
[----:B------:R-:W-:Y:S01]  /*10d50*/  UIMAD UR4, UR10, UR8, URZ ;  /* 0x000000080a0472a4 */ /* 0x000fe2000f8e023f */
[----:B------:R-:W-:Y:S01]  /*10d60*/  SHF.L.U32 R3, R4, 0x6, RZ ;  /* 0x0000000604037819 */ /* 0x000fe200000006ff */
[----:B------:R-:W-:Y:S02]  /*10d70*/  UIMAD.WIDE UR6, UR40, 0x100, URZ ;  /* 0x00000100280678a5 */ /* 0x000fe4000f8e023f */
[----:B------:R-:W-:Y:S01]  /*10d80*/  UIMAD UR4, UR42, UR9, UR4 ;  /* 0x000000092a0472a4 */ /* 0x000fe2000f8e0204 */
[----:B------:R-:W-:Y:S01]  /*10d90*/  ULDC UR8, c[0x0][0x288] ;  /* 0x0000a20000087ab9 */ /* 0x000fe20000000800 */
[----:B------:R-:W-:Y:S01]  /*10da0*/  USHF.L.U32 UR40, UR40, 0x8, URZ ;  /* 0x0000000828287899 */ /* 0x000fe2000800063f */
[----:B------:R-:W-:Y:S01]  /*10db0*/  ULDC UR5, c[0x0][0x284] ;  /* 0x0000a10000057ab9 */ /* 0x000fe20000000800 */
[----:B------:R-:W-:Y:S01]  /*10dc0*/  UISETP.GT.U32.AND UP0, UPT, UR37, 0x3, UPT ;  /* 0x000000032500788c */ /* 0x000fe2000bf04070 */
[----:B------:R-:W-:-:S03]  /*10dd0*/  IMAD.U32 R17, RZ, RZ, UR5 ;  /* 0x00000005ff117e24 */ /* 0x000fc6000f8e00ff */
[----:B------:R-:W-:Y:S01]  /*10de0*/  UISETP.LT.U32.AND UP0, UPT, UR43, 0x4, UP0 ;  /* 0x000000042b00788c */ /* 0x000fe20008701070 */
[C---:B0-----:R-:W-:Y:S01]  /*10df0*/  IMAD.SHL.U32 R18, R8.reuse, 0x2, RZ ;  /* 0x0000000208127824 */ /* 0x041fe200078e00ff */
[----:B------:R-:W-:Y:S02]  /*10e00*/  SHF.R.U32.HI R0, RZ, 0x2, R8 ;  /* 0x00000002ff007819 */ /* 0x000fe40000011608 */
[----:B------:R-:W-:Y:S02]  /*10e10*/  LOP3.LUT R5, R8, 0x60, RZ, 0xc0, !PT ;  /* 0x0000006008057812 */ /* 0x000fe400078ec0ff */
[----:B------:R-:W-:Y:S02]  /*10e20*/  LOP3.LUT R18, R18, 0x6, RZ, 0xc0, !PT ;  /* 0x0000000612127812 */ /* 0x000fe400078ec0ff */
[----:B------:R-:W-:Y:S02]  /*10e30*/  LOP3.LUT R0, R0, 0x7, RZ, 0xc0, !PT ;  /* 0x0000000700007812 */ /* 0x000fe400078ec0ff */
[----:B------:R-:W-:Y:S01]  /*10e40*/  PRMT R18, R18, R19, UR41 ;  /* 0x0000002912127e16 */ /* 0x000fe20008000013 */
[----:B------:R-:W-:Y:S01]  /*10e50*/  USHF.L.U32 UR41, UR41, 0x8, URZ ;  /* 0x0000000829297899 */ /* 0x000fe2000800063f */
[----:B------:R-:W-:-:S02]  /*10e60*/  SHF.R.U32.HI R5, RZ, 0x1, R5 ;  /* 0x00000001ff057819 */ /* 0x000fc40000011605 */
[----:B------:R-:W-:Y:S01]  /*10e70*/  SHF.R.S32.HI R19, RZ, 0x1f, R18 ;  /* 0x0000001fff137819 */ /* 0x000fe20000011412 */
[----:B------:R-:W-:Y:S01]  /*10e80*/  UISETP.GE.AND UP1, UPT, UR41, UR8, UPT ;  /* 0x000000082900728c */ /* 0x000fe2000bf26270 */
[--C-:B------:R-:W-:Y:S02]  /*10e90*/  LOP3.LUT R3, R3, 0x40, R0.reuse, 0xe2, !PT ;  /* 0x0000004003037812 */ /* 0x100fe400078ee200 */
[----:B------:R-:W-:Y:S01]  /*10ea0*/  IADD3 R0, RZ, -R5, -R0 ;  /* 0x80000005ff007210 */ /* 0x000fe20007ffe800 */
[----:B------:R-:W-:Y:S01]  /*10eb0*/  IMAD.WIDE.U32 R6, R6, UR42, R18 ;  /* 0x0000002a06067c25 */ /* 0x000fe2000f8e0012 */
[----:B------:R-:W-:Y:S01]  /*10ec0*/  UISETP.GE.OR UP1, UPT, UR40, UR5, UP1 ;  /* 0x000000052800728c */ /* 0x000fe20008f26670 */
[----:B------:R-:W-:Y:S01]  /*10ed0*/  LOP3.LUT R3, R3, UR6, R5, 0xfe, !PT ;  /* 0x0000000603037c12 */ /* 0x000fe2000f8efe05 */
[----:B------:R-:W-:Y:S01]  /*10ee0*/  USEL UR5, URZ, 0x1, !UP0 ;  /* 0x000000013f057887 */ /* 0x000fe2000c000000 */
[----:B------:R-:W-:Y:S01]  /*10ef0*/  IMAD R0, R4, -0x40, R0 ;  /* 0xffffffc004007824 */ /* 0x000fe200078e0200 */
[----:B------:R-:W-:Y:S01]  /*10f00*/  IADD3 R7, R7, UR4, RZ ;  /* 0x0000000407077c10 */ /* 0x000fe2000fffe0ff */
[----:B------:R-:W-:Y:S01]  /*10f10*/  USHF.R.U32.HI UR4, URZ, 0x2, UR37 ;  /* 0x000000023f047899 */ /* 0x000fe20008011625 */
[----:B------:R-:W-:Y:S01]  /*10f20*/  PLOP3.LUT P0, PT, PT, PT, UP1, 0x80, 0x0 ;  /* 0x000000000000781c */ /* 0x000fe20003f0f018 */
[----:B------:R-:W-:Y:S01]  /*10f30*/  ULOP3.LUT UR37, UR37, 0x3, URZ, 0xc0, !UPT ;  /* 0x0000000325257892 */ /* 0x000fe2000f8ec03f */
[----:B------:R-:W-:Y:S01]  /*10f40*/  IADD3 R17, R17, -UR40, R0 ;  /* 0x8000002811117c10 */ /* 0x000fe2000fffe000 */
[----:B------:R-:W-:Y:S01]  /*10f50*/  ULOP3.LUT UR4, UR4, 0x1, URZ, 0xc0, !UPT ;  /* 0x0000000104047892 */ /* 0x000fe2000f8ec03f */
[----:B------:R-:W-:Y:S01]  /*10f60*/  LOP3.LUT R0, R8, 0x3, RZ, 0xc0, !PT ;  /* 0x0000000308007812 */ /* 0x000fe200078ec0ff */
[----:B------:R-:W-:Y:S01]  /*10f70*/  UMOV UR40, 0xffffffff ;  /* 0xffffffff00287882 */ /* 0x000fe20000000000 */
[----:B------:R-:W-:Y:S01]  /*10f80*/  MOV R4, 0xfffffffe ;  /* 0xfffffffe00047802 */ /* 0x000fe20000000f00 */
[----:B------:R-:W-:-:S04]  /*10f90*/  UISETP.NE.U32.AND UP2, UPT, UR4, 0x1, UPT ;  /* 0x000000010400788c */ /* 0x000fc8000bf45070 */
[----:B------:R-:W-:Y:S01]  /*10fa0*/  UISETP.GT.U32.AND UP2, UPT, UR43, 0x3, !UP2 ;  /* 0x000000032b00788c */ /* 0x000fe2000d744070 */
[----:B------:R-:W-:-:S03]  /*10fb0*/  IMAD R0, R0, R4, UR8 ;  /* 0x0000000800007e24 */ /* 0x000fc6000f8e0204 */
[----:B------:R-:W-:Y:S01]  /*10fc0*/  USEL UR4, URZ, 0x1, !UP2 ;  /* 0x000000013f047887 */ /* 0x000fe2000d000000 */
[----:B------:R-:W-:-:S03]  /*10fd0*/  VIADD R0, R0, -UR41 ;  /* 0x8000002900007c36 */ /* 0x000fc60008000000 */
[----:B------:R-:W-:Y:S01]  /*10fe0*/  ULOP3.LUT UR36, UR4, UR36, UR5, 0x96, !UPT ;  /* 0x0000002404247292 */ /* 0x000fe2000f8e9605 */
[----:B------:R-:W-:Y:S11]  /*10ff0*/  @P0 BRA `(.L_x_28) ;  /* 0x0000010400d80947 */ /* 0x000ff60003800000 */
[----:B------:R-:W-:Y:S01]  /*11000*/  FSETP.NEU.AND P0, PT, R16, RZ, PT ;  /* 0x000000ff1000720b */ /* 0x000fe20003f0d000 */
[----:B------:R-:W-:Y:S01]  /*11010*/  ULDC.64 UR8, c[0x0][0x5c8] ;  /* 0x0001720000087ab9 */ /* 0x000fe20000000a00 */
[----:B------:R-:W-:Y:S01]  /*11020*/  ISETP.GT.AND P3, PT, R17, RZ, PT ;  /* 0x000000ff1100720c */ /* 0x000fe20003f64270 */
[----:B------:R-:W-:Y:S01]  /*11030*/  UIMAD UR4, UR7, UR8, URZ ;  /* 0x00000008070472a4 */ /* 0x000fe2000f8e023f */
[----:B------:R-:W-:Y:S01]  /*11040*/  MOV R10, UR9 ;  /* 0x00000009000a7c02 */ /* 0x000fe20008000f00 */
[C---:B------:R-:W-:Y:S01]  /*11050*/  IMAD.WIDE.U32 R6, R3.reuse, UR8, R6 ;  /* 0x0000000803067c25 */ /* 0x040fe2000f8e0006 */
[----:B------:R-:W-:Y:S01]  /*11060*/  BSSY B0, `(.L_x_28) ;  /* 0x000106f000007945 */ /* 0x000fe20003800000 */
[----:B------:R-:W-:Y:S02]  /*11070*/  ISETP.GT.AND P1, PT, R0, RZ, P3 ;  /* 0x000000ff0000720c */ /* 0x000fe40001f24270 */
[----:B------:R-:W-:-:S04]  /*11080*/  IMAD R10, R3, R10, UR4 ;  /* 0x00000004030a7e24 */ /* 0x000fc8000f8e020a */
[----:B------:R-:W-:Y:S01]  /*11090*/  IMAD.IADD R10, R7, 0x1, R10 ;  /* 0x00000001070a7824 */ /* 0x000fe200078e020a */
[----:B------:R-:W-:Y:S06]  /*110a0*/  @!P0 BRA `(.L_x_29) ;  /* 0x000000b800108947 */ /* 0x000fec0003800000 */
[----:B------:R-:W0:Y:S01]  /*110b0*/  LDC.64 R22, c[0x0][0x5b8] ;  /* 0x00016e00ff167b82 */ /* 0x000e220000000a00 */
[----:B------:R-:W2:Y:S01]  /*110c0*/  LDL.LU R11, [R1] ;  /* 0x00000000010b7983 */ /* 0x000ea20000300800 */
[----:B------:R-:W-:-:S06]  /*110d0*/  ULDC.64 UR4, c[0x0][0x5c0] ;  /* 0x0001700000047ab9 */ /* 0x000fcc0000000a00 */
[----:B------:R-:W1:Y:S08]  /*110e0*/  LDC.64 R14, c[0x0][0x5b0] ;  /* 0x00016c00ff0e7b82 */ /* 0x000e700000000a00 */
[----:B------:R-:W3:Y:S01]  /*110f0*/  LDC.64 R12, c[0x0][0x5a8] ;  /* 0x00016a00ff0c7b82 */ /* 0x000ee20000000a00 */
[C---:B0-----:R-:W-:Y:S02]  /*11100*/  IMAD R157, R22.reuse, UR10, RZ ;  /* 0x0000000a169d7c24 */ /* 0x041fe4000f8e02ff */
[----:B------:R-:W-:-:S04]  /*11110*/  IMAD.WIDE.U32 R152, R22, UR42, R18 ;  /* 0x0000002a16987c25 */ /* 0x000fc8000f8e0012 */
[----:B------:R-:W-:Y:S02]  /*11120*/  IMAD R157, R23, UR42, R157 ;  /* 0x0000002a179d7c24 */ /* 0x000fe4000f8e029d */
[----:B-1----:R-:W-:Y:S02]  /*11130*/  IMAD R156, R14, UR7, RZ ;  /* 0x000000070e9c7c24 */ /* 0x002fe4000f8e02ff */
[----:B------:R-:W-:Y:S01]  /*11140*/  IMAD.MOV.U32 R20, RZ, RZ, R152 ;  /* 0x000000ffff147224 */ /* 0x000fe200078e0098 */
[----:B------:R-:W-:Y:S01]  /*11150*/  IADD3 R21, R153, R157, RZ ;  /* 0x0000009d99157210 */ /* 0x000fe20007ffe0ff */
[C---:B------:R-:W-:Y:S02]  /*11160*/  IMAD R156, R3.reuse, R15, R156 ;  /* 0x0000000f039c7224 */ /* 0x040fe400078e029c */
[----:B------:R-:W-:-:S05]  /*11170*/  IMAD.WIDE.U32 R4, R3, R14, R20 ;  /* 0x0000000e03047225 */ /* 0x000fca00078e0014 */
[----:B------:R-:W-:Y:S02]  /*11180*/  IADD3 R5, R5, R156, RZ ;  /* 0x0000009c05057210 */ /* 0x000fe40007ffe0ff */
[----:B---3--:R-:W-:-:S04]  /*11190*/  LEA R8, P0, R4, R12, 0x1 ;  /* 0x0000000c04087211 */ /* 0x008fc800078008ff */
[----:B------:R-:W-:-:S05]  /*111a0*/  LEA.HI.X R9, R4, R13, R5, 0x1, P0 ;  /* 0x0000000d04097211 */ /* 0x000fca00000f0c05 */
[----:B------:R-:W3:Y:S01]  /*111b0*/  @P1 LDG.E.LTC128B.U16 R23, desc[UR44][R8.64] ;  /* 0x0000002c08171981 */ /* 0x000ee2000c1e1520 */
[----:B------:R-:W-:Y:S01]  /*111c0*/  BSSY B1, `(.L_x_30) ;  /* 0x0000011000017945 */ /* 0x000fe20003800000 */
[----:B---3--:R-:W-:-:S05]  /*111d0*/  HADD2.F32 R4, -RZ, R23.H0_H0 ;  /* 0x20000017ff047230 */ /* 0x008fca0000004100 */
[----:B------:R-:W-:-:S04]  /*111e0*/  FMUL R4, R4, R16 ;  /* 0x0000001004047220 */ /* 0x000fc80000400000 */
[----:B--2---:R-:W-:Y:S01]  /*111f0*/  FFMA R7, R11, R2, R4 ;  /* 0x000000020b077223 */ /* 0x004fe20000000004 */
[----:B------:R-:W-:-:S04]  /*11200*/  LEA R4, P0, R6, UR4, 0x1 ;  /* 0x0000000406047c11 */ /* 0x000fc8000f8008ff */
[----:B------:R-:W-:Y:S02]  /*11210*/  LEA.HI.X R5, R6, UR5, R10, 0x1, P0 ;  /* 0x0000000506057c11 */ /* 0x000fe400080f0c0a */
[----:B------:R-:W-:-:S05]  /*11220*/  F2FP.F16.F32.PACK_AB R6, RZ, R7 ;  /* 0x00000007ff06723e */ /* 0x000fca00000000ff */
[----:B------:R0:W-:Y:S02]  /*11230*/  @P1 STG.E.U16 desc[UR44][R4.64], R6 ;  /* 0x0000000604001986 */ /* 0x0001e4000c10152c */
[----:B0-----:R-:W-:-:S04]  /*11240*/  IMAD.WIDE.U32 R6, R3, R14, R18 ;  /* 0x0000000e03067225 */ /* 0x001fc800078e0012 */
[----:B------:R-:W-:Y:S02]  /*11250*/  IMAD.IADD R7, R156, 0x1, R7 ;  /* 0x000000019c077824 */ /* 0x000fe400078e0207 */
[----:B------:R-:W-:-:S05]  /*11260*/  IMAD.WIDE.U32 R6, R22, UR42, R6 ;  /* 0x0000002a16067c25 */ /* 0x000fca000f8e0006 */
[----:B------:R-:W-:Y:S02]  /*11270*/  IADD3 R7, R157, R7, RZ ;  /* 0x000000079d077210 */ /* 0x000fe40007ffe0ff */
[----:B------:R-:W-:-:S04]  /*11280*/  LEA R10, P0, R6, R12, 0x1 ;  /* 0x0000000c060a7211 */ /* 0x000fc800078008ff */
[----:B------:R-:W-:Y:S02]  /*11290*/  LEA.HI.X R11, R6, R13, R7, 0x1, P0 ;  /* 0x0000000d060b7211 */ /* 0x000fe400000f0c07 */
[----:B------:R-:W-:-:S13]  /*112a0*/  ISETP.GT.AND P0, PT, R0, 0x1, P3 ;  /* 0x000000010000780c */ /* 0x000fda0001f04270 */
[----:B------:R-:W-:Y:S05]  /*112b0*/  @!P0 BRA `(.L_x_31) ;  /* 0x0000000000048947 */ /* 0x000fea0003800000 */
[----:B------:R0:W5:Y:S02]  /*112c0*/  LDG.E.LTC128B.U16 R23, desc[UR44][R10.64+0x2] ;  /* 0x0000022c0a177981 */ /* 0x000164000c1e1520 */
.L_x_31:
[----:B------:R-:W-:Y:S05]  /*112d0*/  BSYNC B1 ;  /* 0x0000000000017941 */ /* 0x000fea0003800000 */
.L_x_30:
[----:B------:R-:W2:Y:S01]  /*112e0*/  LDL.LU R7, [R1+0x4] ;  /* 0x0000040001077983 */ /* 0x000ea20000300800 */
[----:B-----5:R-:W-:Y:S01]  /*112f0*/  HADD2.F32 R6, -RZ, R23.H0_H0 ;  /* 0x20000017ff067230 */ /* 0x020fe20000004100 */
[C---:B------:R-:W-:Y:S01]  /*11300*/  SHF.L.U64.HI R155, R14.reuse, 0x3, R15 ;  /* 0x000000030e9b7819 */ /* 0x040fe2000001020f */
[----:B------:R-:W-:Y:S01]  /*11310*/  IMAD.SHL.U32 R154, R14, 0x8, RZ ;  /* 0x000000080e9a7824 */ /* 0x000fe200078e00ff */
[----:B------:R-:W3:Y:S02]  /*11320*/  LDL.LU R158, [R1+0x8] ;  /* 0x00000800019e7983 */ /* 0x000ee40000300800 */
[----:B------:R-:W-:-:S04]  /*11330*/  FMUL R6, R6, R16 ;  /* 0x0000001006067220 */ /* 0x000fc80000400000 */
[----:B--2---:R-:W-:-:S05]  /*11340*/  FFMA R6, R7, R2, R6 ;  /* 0x0000000207067223 */ /* 0x004fca0000000006 */
[----:B------:R-:W-:-:S05]  /*11350*/  F2FP.F16.F32.PACK_AB R6, RZ, R6 ;  /* 0x00000006ff06723e */ /* 0x000fca00000000ff */
[----:B------:R1:W-:Y:S01]  /*11360*/  @P0 STG.E.U16 desc[UR44][R4.64+0x2], R6 ;  /* 0x0000020604000986 */ /* 0x0003e2000c10152c */
[----:B------:R-:W-:-:S04]  /*11370*/  ISETP.GT.AND P0, PT, R17, 0x8, PT ;  /* 0x000000081100780c */ /* 0x000fc80003f04270 */
[----:B------:R-:W-:Y:S01]  /*11380*/  ISETP.GT.AND P1, PT, R0, RZ, P0 ;  /* 0x000000ff0000720c */ /* 0x000fe20000724270 */
[----:B-1----:R-:W-:-:S05]  /*11390*/  IMAD.WIDE.U32 R6, R3, R14, R154 ;  /* 0x0000000e03067225 */ /* 0x002fca00078e009a */
[----:B------:R-:W-:Y:S02]  /*113a0*/  IADD3 R156, R156, R7, RZ ;  /* 0x000000079c9c7210 */ /* 0x000fe40007ffe0ff */
[----:B------:R-:W-:-:S05]  /*113b0*/  IADD3 R7, P2, R152, R6, RZ ;  /* 0x0000000698077210 */ /* 0x000fca0007f5e0ff */
[----:B------:R-:W-:Y:S01]  /*113c0*/  IMAD.X R9, R156, 0x1, R21, P2 ;  /* 0x000000019c097824 */ /* 0x000fe200010e0615 */
[----:B------:R-:W-:-:S04]  /*113d0*/  LEA R8, P2, R7, R12, 0x1 ;  /* 0x0000000c07087211 */ /* 0x000fc800078408ff */
[----:B------:R-:W-:-:S05]  /*113e0*/  LEA.HI.X R9, R7, R13, R9, 0x1, P2 ;  /* 0x0000000d07097211 */ /* 0x000fca00010f0c09 */
[----:B------:R1:W2:Y:S01]  /*113f0*/  @P1 LDG.E.LTC128B.U16 R23, desc[UR44][R8.64] ;  /* 0x0000002c08171981 */ /* 0x0002a2000c1e1520 */
[----:B------:R-:W-:Y:S01]  /*11400*/  IADD3 R6, P2, R18, R6, RZ ;  /* 0x0000000612067210 */ /* 0x000fe20007f5e0ff */
[----:B------:R-:W-:Y:S01]  /*11410*/  BSSY B1, `(.L_x_32) ;  /* 0x0000016000017945 */ /* 0x000fe20003800000 */
[----:B------:R-:W-:Y:S02]  /*11420*/  ISETP.GT.AND P4, PT, R0, 0x1, P0 ;  /* 0x000000010000780c */ /* 0x000fe40000784270 */
[----:B------:R-:W-:Y:S02]  /*11430*/  IADD3.X R7, R19, R156, RZ, P2, !PT ;  /* 0x0000009c13077210 */ /* 0x000fe400017fe4ff */
[----:B------:R-:W-:Y:S01]  /*11440*/  MOV R156, UR9 ;  /* 0x00000009009c7c02 */ /* 0x000fe20008000f00 */
[----:B------:R-:W-:-:S04]  /*11450*/  IMAD.WIDE.U32 R6, R22, UR42, R6 ;  /* 0x0000002a16067c25 */ /* 0x000fc8000f8e0006 */
[----:B------:R-:W-:Y:S01]  /*11460*/  IMAD.IADD R7, R157, 0x1, R7 ;  /* 0x000000019d077824 */ /* 0x000fe200078e0207 */
[----:B-1----:R-:W-:-:S04]  /*11470*/  LEA R8, P2, R6, R12, 0x1 ;  /* 0x0000000c06087211 */ /* 0x002fc800078408ff */
[----:B------:R-:W-:Y:S01]  /*11480*/  LEA.HI.X R9, R6, R13, R7, 0x1, P2 ;  /* 0x0000000d06097211 */ /* 0x000fe200010f0c07 */
[----:B--2---:R-:W-:-:S05]  /*11490*/  HADD2.F32 R6, -RZ, R23.H0_H0 ;  /* 0x20000017ff067230 */ /* 0x004fca0000004100 */
[----:B------:R-:W-:-:S04]  /*114a0*/  FMUL R6, R6, R16 ;  /* 0x0000001006067220 */ /* 0x000fc80000400000 */
[----:B---3--:R-:W-:Y:S01]  /*114b0*/  FFMA R7, R158, R2, R6 ;  /* 0x000000029e077223 */ /* 0x008fe20000000006 */
[----:B------:R-:W-:Y:S01]  /*114c0*/  MOV R158, UR8 ;  /* 0x00000008009e7c02 */ /* 0x000fe20008000f00 */
[----:B------:R-:W-:-:S03]  /*114d0*/  IMAD.U32 R6, RZ, RZ, UR8 ;  /* 0x00000008ff067e24 */ /* 0x000fc6000f8e00ff */
[----:B------:R-:W-:Y:S01]  /*114e0*/  F2FP.F16.F32.PACK_AB R7, RZ, R7 ;  /* 0x00000007ff07723e */ /* 0x000fe200000000ff */
[----:B------:R-:W-:Y:S01]  /*114f0*/  IMAD.SHL.U32 R158, R158, 0x10, RZ ;  /* 0x000000109e9e7824 */ /* 0x000fe200078e00ff */
[----:B------:R-:W-:Y:S02]  /*11500*/  SHF.L.U64.HI R156, R6, 0x4, R156 ;  /* 0x00000004069c7819 */ /* 0x000fe4000001029c */
[----:B------:R-:W-:Y:S02]  /*11510*/  PRMT R159, R7, 0x7610, R159 ;  /* 0x00007610079f7816 */ /* 0x000fe4000000009f */
[----:B------:R-:W-:-:S04]  /*11520*/  IADD3 R6, P2, R158, R4, RZ ;  /* 0x000000049e067210 */ /* 0x000fc80007f5e0ff */
[----:B------:R-:W-:-:S05]  /*11530*/  IADD3.X R7, R156, R5, RZ, P2, !PT ;  /* 0x000000059c077210 */ /* 0x000fca00017fe4ff */
[----:B------:R1:W-:Y:S01]  /*11540*/  @P1 STG.E.U16 desc[UR44][R6.64], R159 ;  /* 0x0000009f06001986 */ /* 0x0003e2000c10152c */
[----:B------:R-:W-:Y:S05]  /*11550*/  @!P4 BRA `(.L_x_33) ;  /* 0x000000000004c947 */ /* 0x000fea0003800000 */
[----:B------:R2:W5:Y:S02]  /*11560*/  LDG.E.LTC128B.U16 R23, desc[UR44][R8.64+0x2] ;  /* 0x0000022c08177981 */ /* 0x000564000c1e1520 */
.L_x_33:
[----:B------:R-:W-:Y:S05]  /*11570*/  BSYNC B1 ;  /* 0x0000000000017941 */ /* 0x000fea0003800000 */
.L_x_32:
[----:B------:R-:W3:Y:S01]  /*11580*/  LDL.LU R161, [R1+0xc] ;  /* 0x00000c0001a17983 */ /* 0x000ee20000300800 */
[----:B-1---5:R-:W-:Y:S01]  /*11590*/  HADD2.F32 R159, -RZ, R23.H0_H0 ;  /* 0x20000017ff9f7230 */ /* 0x022fe20000004100 */
[----:B------:R-:W-:Y:S01]  /*115a0*/  ISETP.GT.AND P1, PT, R0, 0x8, P3 ;  /* 0x000000080000780c */ /* 0x000fe20001f24270 */
[----:B------:R-:W-:Y:S03]  /*115b0*/  BSSY B1, `(.L_x_34) ;  /* 0x0000007000017945 */ /* 0x000fe60003800000 */
[----:B------:R-:W-:-:S04]  /*115c0*/  FMUL R159, R159, R16 ;  /* 0x000000109f9f7220 */ /* 0x000fc80000400000 */
[----:B---3--:R-:W-:-:S05]  /*115d0*/  FFMA R159, R161, R2, R159 ;  /* 0x00000002a19f7223 */ /* 0x008fca000000009f */
[----:B------:R-:W-:-:S05]  /*115e0*/  F2FP.F16.F32.PACK_AB R159, RZ, R159 ;  /* 0x0000009fff9f723e */ /* 0x000fca00000000ff */
[----:B------:R1:W-:Y:S01]  /*115f0*/  @P4 STG.E.U16 desc[UR44][R6.64+0x2], R159 ;  /* 0x0000029f06004986 */ /* 0x0003e2000c10152c */
[----:B------:R-:W-:Y:S05]  /*11600*/  @!P1 BRA `(.L_x_35) ;  /* 0x0000000000049947 */ /* 0x000fea0003800000 */
[----:B------:R3:W5:Y:S02]  /*11610*/  LDG.E.LTC128B.U16 R23, desc[UR44][R10.64+0x10] ;  /* 0x0000102c0a177981 */ /* 0x000764000c1e1520 */
.L_x_35:
[----:B------:R-:W-:Y:S05]  /*11620*/  BSYNC B1 ;  /* 0x0000000000017941 */ /* 0x000fea0003800000 */
.L_x_34:
[----:B------:R-:W4:Y:S01]  /*11630*/  LDL.LU R161, [R1+0x10] ;  /* 0x0000100001a17983 */ /* 0x000f220000300800 */
[----:B-1---5:R-:W-:Y:S01]  /*11640*/  HADD2.F32 R159, -RZ, R23.H0_H0 ;  /* 0x20000017ff9f7230 */ /* 0x022fe20000004100 */
[----:B------:R-:W-:Y:S01]  /*11650*/  ISETP.GT.AND P2, PT, R0, 0x9, P3 ;  /* 0x000000090000780c */ /* 0x000fe20001f44270 */
[----:B------:R-:W-:Y:S03]  /*11660*/  BSSY B1, `(.L_x_36) ;  /* 0x0000007000017945 */ /* 0x000fe60003800000 */
[----:B------:R-:W-:-:S04]  /*11670*/  FMUL R159, R159, R16 ;  /* 0x000000109f9f7220 */ /* 0x000fc80000400000 */
[----:B----4-:R-:W-:-:S05]  /*11680*/  FFMA R159, R161, R2, R159 ;  /* 0x00000002a19f7223 */ /* 0x010fca000000009f */
[----:B------:R-:W-:-:S05]  /*11690*/  F2FP.F16.F32.PACK_AB R159, RZ, R159 ;  /* 0x0000009fff9f723e */ /* 0x000fca00000000ff */
[----:B------:R1:W-:Y:S01]  /*116a0*/  @P1 STG.E.U16 desc[UR44][R4.64+0x10], R159 ;  /* 0x0000109f04001986 */ /* 0x0003e2000c10152c */
[----:B------:R-:W-:Y:S05]  /*116b0*/  @!P2 BRA `(.L_x_37) ;  /* 0x000000000004a947 */ /* 0x000fea0003800000 */
[----:B------:R4:W5:Y:S02]  /*116c0*/  LDG.E.LTC128B.U16 R23, desc[UR44][R10.64+0x12] ;  /* 0x0000122c0a177981 */ /* 0x000964000c1e1520 */
.L_x_37:
[----:B------:R-:W-:Y:S05]  /*116d0*/  BSYNC B1 ;  /* 0x0000000000017941 */ /* 0x000fea0003800000 */
.L_x_36:
[----:B------:R-:W2:Y:S01]  /*116e0*/  LDL.LU R161, [R1+0x14] ;  /* 0x0000140001a17983 */ /* 0x000ea20000300800 */
[----:B-1---5:R-:W-:Y:S01]  /*116f0*/  HADD2.F32 R159, -RZ, R23.H0_H0 ;  /* 0x20000017ff9f7230 */ /* 0x022fe20000004100 */
[----:B------:R-:W-:Y:S01]  /*11700*/  ISETP.GT.AND P1, PT, R0, 0x8, P0 ;  /* 0x000000080000780c */ /* 0x000fe20000724270 */
[----:B------:R-:W-:Y:S03]  /*11710*/  BSSY B1, `(.L_x_38) ;  /* 0x0000007000017945 */ /* 0x000fe60003800000 */
[----:B------:R-:W-:-:S04]  /*11720*/  FMUL R159, R159, R16 ;  /* 0x000000109f9f7220 */ /* 0x000fc80000400000 */
[----:B--2---:R-:W-:-:S05]  /*11730*/  FFMA R159, R161, R2, R159 ;  /* 0x00000002a19f7223 */ /* 0x004fca000000009f */
[----:B------:R-:W-:-:S05]  /*11740*/  F2FP.F16.F32.PACK_AB R159, RZ, R159 ;  /* 0x0000009fff9f723e */ /* 0x000fca00000000ff */
[----:B------:R1:W-:Y:S01]  /*11750*/  @P2 STG.E.U16 desc[UR44][R4.64+0x12], R159 ;  /* 0x0000129f04002986 */ /* 0x0003e2000c10152c */
[----:B------:R-:W-:Y:S05]  /*11760*/  @!P1 BRA `(.L_x_39) ;  /* 0x0000000000049947 */ /* 0x000fea0003800000 */
[----:B------:R2:W5:Y:S02]  /*11770*/  LDG.E.LTC128B.U16 R23, desc[UR44][R8.64+0x10] ;  /* 0x0000102c08177981 */ /* 0x000564000c1e1520 */
.L_x_39:
[----:B------:R-:W-:Y:S05]  /*11780*/  BSYNC B1 ;  /* 0x0000000000017941 */ /* 0x000fea0003800000 */
.L_x_38:
        /* <DEDUP_REMOVED lines=10> */
.L_x_41:
[----:B------:R-:W-:Y:S05]  /*11830*/  BSYNC B1 ;  /* 0x0000000000017941 */ /* 0x000fea0003800000 */
.L_x_40:
        /* <DEDUP_REMOVED lines=10> */
.L_x_43:
[----:B------:R-:W-:Y:S05]  /*118e0*/  BSYNC B1 ;  /* 0x0000000000017941 */ /* 0x000fea0003800000 */
.L_x_42:
        /* <DEDUP_REMOVED lines=10> */
.L_x_45:
[----:B------:R-:W-:Y:S05]  /*11990*/  BSYNC B1 ;  /* 0x0000000000017941 */ /* 0x000fea0003800000 */
.L_x_44:
        /* <DEDUP_REMOVED lines=10> */
.L_x_47:
[----:B------:R-:W-:Y:S05]  /*11a40*/  BSYNC B1 ;  /* 0x0000000000017941 */ /* 0x000fea0003800000 */
.L_x_46:
        /* <DEDUP_REMOVED lines=10> */
.L_x_49:
[----:B------:R-:W-:Y:S05]  /*11af0*/  BSYNC B1 ;  /* 0x0000000000017941 */ /* 0x000fea0003800000 */
.L_x_48:
        /* <DEDUP_REMOVED lines=10> */
.L_x_51:
[----:B------:R-:W-:Y:S05]  /*11ba0*/  BSYNC B1 ;  /* 0x0000000000017941 */ /* 0x000fea0003800000 */
.L_x_50:
        /* <DEDUP_REMOVED lines=10> */
.L_x_53:
[----:B------:R-:W-:Y:S05]  /*11c50*/  BSYNC B1 ;  /* 0x0000000000017941 */ /* 0x000fea0003800000 */
.L_x_52:
        /* <DEDUP_REMOVED lines=10> */
.L_x_55:
[----:B------:R-:W-:Y:S05]  /*11d00*/  BSYNC B1 ;  /* 0x0000000000017941 */ /* 0x000fea0003800000 */
.L_x_54:
        /* <DEDUP_REMOVED lines=10> */
.L_x_57:
[----:B------:R-:W-:Y:S05]  /*11db0*/  BSYNC B1 ;  /* 0x0000000000017941 */ /* 0x000fea0003800000 */
.L_x_56:
        /* <DEDUP_REMOVED lines=10> */
.L_x_59:
[----:B------:R-:W-:Y:S05]  /*11e60*/  BSYNC B1 ;  /* 0x0000000000017941 */ /* 0x000fea0003800000 */
.L_x_58:
        /* <DEDUP_REMOVED lines=10> */
.L_x_61:
[----:B------:R-:W-:Y:S05]  /*11f10*/  BSYNC B1 ;  /* 0x0000000000017941 */ /* 0x000fea0003800000 */
.L_x_60:
        /* <DEDUP_REMOVED lines=10> */
.L_x_63:
[----:B------:R-:W-:Y:S05]  /*11fc0*/  BSYNC B1 ;  /* 0x0000000000017941 */ /* 0x000fea0003800000 */
.L_x_62:
        /* <DEDUP_REMOVED lines=10> */
.L_x_65:
[----:B------:R-:W-:Y:S05]  /*12070*/  BSYNC B1 ;  /* 0x0000000000017941 */ /* 0x000fea0003800000 */
.L_x_64:
        /* <DEDUP_REMOVED lines=10> */
.L_x_67:
[----:B------:R-:W-:Y:S05]  /*12120*/  BSYNC B1 ;  /* 0x0000000000017941 */ /* 0x000fea0003800000 */
.L_x_66:
        /* <DEDUP_REMOVED lines=10> */
.L_x_69:
[----:B------:R-:W-:Y:S05]  /*121d0*/  BSYNC B1 ;  /* 0x0000000000017941 */ /* 0x000fea0003800000 */
.L_x_68:
        /* <DEDUP_REMOVED lines=10> */
.L_x_71:
[----:B------:R-:W-:Y:S05]  /*12280*/  BSYNC B1 ;  /* 0x0000000000017941 */ /* 0x000fea0003800000 */
.L_x_70:
        /* <DEDUP_REMOVED lines=10> */
.L_x_73:
[----:B------:R-:W-:Y:S05]  /*12330*/  BSYNC B1 ;  /* 0x0000000000017941 */ /* 0x000fea0003800000 */
.L_x_72:
        /* <DEDUP_REMOVED lines=10> */
.L_x_75:
[----:B------:R-:W-:Y:S05]  /*123e0*/  BSYNC B1 ;  /* 0x0000000000017941 */ /* 0x000fea0003800000 */
.L_x_74:
        /* <DEDUP_REMOVED lines=10> */
.L_x_77:
[----:B------:R-:W-:Y:S05]  /*12490*/  BSYNC B1 ;  /* 0x0000000000017941 */ /* 0x000fea0003800000 */
.L_x_76:
        /* <DEDUP_REMOVED lines=10> */
.L_x_79:
[----:B------:R-:W-:Y:S05]  /*12540*/  BSYNC B1 ;  /* 0x0000000000017941 */ /* 0x000fea0003800000 */
.L_x_78:
        /* <DEDUP_REMOVED lines=10> */
.L_x_81:
[----:B------:R-:W-:Y:S05]  /*125f0*/  BSYNC B1 ;  /* 0x0000000000017941 */ /* 0x000fea0003800000 */
.L_x_80:
        /* <DEDUP_REMOVED lines=10> */
.L_x_83:
[----:B------:R-:W-:Y:S05]  /*126a0*/  BSYNC B1 ;  /* 0x0000000000017941 */ /* 0x000fea0003800000 */
.L_x_82:
        /* <DEDUP_REMOVED lines=10> */
.L_x_85:
[----:B------:R-:W-:Y:S05]  /*12750*/  BSYNC B1 ;  /* 0x0000000000017941 */ /* 0x000fea0003800000 */
.L_x_84:
        /* <DEDUP_REMOVED lines=10> */
.L_x_87:
[----:B------:R-:W-:Y:S05]  /*12800*/  BSYNC B1 ;  /* 0x0000000000017941 */ /* 0x000fea0003800000 */
.L_x_86:
        /* <DEDUP_REMOVED lines=10> */
.L_x_89:
[----:B------:R-:W-:Y:S05]  /*128b0*/  BSYNC B1 ;  /* 0x0000000000017941 */ /* 0x000fea0003800000 */
.L_x_88:
        /* <DEDUP_REMOVED lines=10> */
.L_x_91:
[----:B------:R-:W-:Y:S05]  /*12960*/  BSYNC B1 ;  /* 0x0000000000017941 */ /* 0x000fea0003800000 */
.L_x_90:
        /* <DEDUP_REMOVED lines=10> */
.L_x_93:
[----:B------:R-:W-:Y:S05]  /*12a10*/  BSYNC B1 ;  /* 0x0000000000017941 */ /* 0x000fea0003800000 */
.L_x_92:
        /* <DEDUP_REMOVED lines=10> */
.L_x_95:
[----:B------:R-:W-:Y:S05]  /*12ac0*/  BSYNC B1 ;  /* 0x0000000000017941 */ /* 0x000fea0003800000 */
.L_x_94:
        /* <DEDUP_REMOVED lines=10> */
.L_x_97:
[----:B------:R-:W-:Y:S05]  /*12b70*/  BSYNC B1 ;  /* 0x0000000000017941 */ /* 0x000fea0003800000 */
.L_x_96:
        /* <DEDUP_REMOVED lines=10> */
.L_x_99:
[----:B------:R-:W-:Y:S05]  /*12c20*/  BSYNC B1 ;  /* 0x0000000000017941 */ /* 0x000fea0003800000 */
.L_x_98:
        /* <DEDUP_REMOVED lines=10> */
.L_x_101:
[----:B------:R-:W-:Y:S05]  /*12cd0*/  BSYNC B1 ;  /* 0x0000000000017941 */ /* 0x000fea0003800000 */
.L_x_100:
        /* <DEDUP_REMOVED lines=10> */
.L_x_103:
[----:B------:R-:W-:Y:S05]  /*12d80*/  BSYNC B1 ;  /* 0x0000000000017941 */ /* 0x000fea0003800000 */
.L_x_102:
        /* <DEDUP_REMOVED lines=10> */
.L_x_105:
[----:B------:R-:W-:Y:S05]  /*12e30*/  BSYNC B1 ;  /* 0x0000000000017941 */ /* 0x000fea0003800000 */
.L_x_104:
        /* <DEDUP_REMOVED lines=10> */
.L_x_107:
[----:B------:R-:W-:Y:S05]  /*12ee0*/  BSYNC B1 ;  /* 0x0000000000017941 */ /* 0x000fea0003800000 */
.L_x_106:
        /* <DEDUP_REMOVED lines=10> */
.L_x_109:
[----:B------:R-:W-:Y:S05]  /*12f90*/  BSYNC B1 ;  /* 0x0000000000017941 */ /* 0x000fea0003800000 */
.L_x_108:
        /* <DEDUP_REMOVED lines=10> */
.L_x_111:
[----:B------:R-:W-:Y:S05]  /*13040*/  BSYNC B1 ;  /* 0x0000000000017941 */ /* 0x000fea0003800000 */
.L_x_110:
        /* <DEDUP_REMOVED lines=10> */
.L_x_113:
[----:B------:R-:W-:Y:S05]  /*130f0*/  BSYNC B1 ;  /* 0x0000000000017941 */ /* 0x000fea0003800000 */
.L_x_112:
        /* <DEDUP_REMOVED lines=10> */
.L_x_115:
[----:B------:R-:W-:Y:S05]  /*131a0*/  BSYNC B1 ;  /* 0x0000000000017941 */ /* 0x000fea0003800000 */
.L_x_114:
        /* <DEDUP_REMOVED lines=10> */
.L_x_117:
[----:B------:R-:W-:Y:S05]  /*13250*/  BSYNC B1 ;  /* 0x0000000000017941 */ /* 0x000fea0003800000 */
.L_x_116:
        /* <DEDUP_REMOVED lines=10> */
.L_x_119:
[----:B------:R-:W-:Y:S05]  /*13300*/  BSYNC B1 ;  /* 0x0000000000017941 */ /* 0x000fea0003800000 */
.L_x_118:
        /* <DEDUP_REMOVED lines=10> */
.L_x_121:
[----:B------:R-:W-:Y:S05]  /*133b0*/  BSYNC B1 ;  /* 0x0000000000017941 */ /* 0x000fea0003800000 */
.L_x_120:
        /* <DEDUP_REMOVED lines=10> */
.L_x_123:
[----:B------:R-:W-:Y:S05]  /*13460*/  BSYNC B1 ;  /* 0x0000000000017941 */ /* 0x000fea0003800000 */
.L_x_122:
        /* <DEDUP_REMOVED lines=10> */
.L_x_125:
[----:B------:R-:W-:Y:S05]  /*13510*/  BSYNC B1 ;  /* 0x0000000000017941 */ /* 0x000fea0003800000 */
.L_x_124:
        /* <DEDUP_REMOVED lines=10> */
.L_x_127:
[----:B------:R-:W-:Y:S05]  /*135c0*/  BSYNC B1 ;  /* 0x0000000000017941 */ /* 0x000fea0003800000 */
.L_x_126:
        /* <DEDUP_REMOVED lines=10> */
.L_x_129:
[----:B------:R-:W-:Y:S05]  /*13670*/  BSYNC B1 ;  /* 0x0000000000017941 */ /* 0x000fea0003800000 */
.L_x_128:
        /* <DEDUP_REMOVED lines=10> */
.L_x_131:
[----:B------:R-:W-:Y:S05]  /*13720*/  BSYNC B1 ;  /* 0x0000000000017941 */ /* 0x000fea0003800000 */
.L_x_130:
        /* <DEDUP_REMOVED lines=10> */
.L_x_133:
[----:B------:R-:W-:Y:S05]  /*137d0*/  BSYNC B1 ;  /* 0x0000000000017941 */ /* 0x000fea0003800000 */
.L_x_132:
        /* <DEDUP_REMOVED lines=10> */
.L_x_135:
[----:B------:R-:W-:Y:S05]  /*13880*/  BSYNC B1 ;  /* 0x0000000000017941 */ /* 0x000fea0003800000 */
.L_x_134:
        /* <DEDUP_REMOVED lines=10> */
.L_x_137:
[----:B------:R-:W-:Y:S05]  /*13930*/  BSYNC B1 ;  /* 0x0000000000017941 */ /* 0x000fea0003800000 */
.L_x_136:
        /* <DEDUP_REMOVED lines=10> */
.L_x_139:
[----:B------:R-:W-:Y:S05]  /*139e0*/  BSYNC B1 ;  /* 0x0000000000017941 */ /* 0x000fea0003800000 */
.L_x_138:
        /* <DEDUP_REMOVED lines=10> */
.L_x_141:
[----:B------:R-:W-:Y:S05]  /*13a90*/  BSYNC B1 ;  /* 0x0000000000017941 */ /* 0x000fea0003800000 */
.L_x_140:
        /* <DEDUP_REMOVED lines=10> */
.L_x_143:
[----:B------:R-:W-:Y:S05]  /*13b40*/  BSYNC B1 ;  /* 0x0000000000017941 */ /* 0x000fea0003800000 */
.L_x_142:
        /* <DEDUP_REMOVED lines=10> */
.L_x_145:
[----:B------:R-:W-:Y:S05]  /*13bf0*/  BSYNC B1 ;  /* 0x0000000000017941 */ /* 0x000fea0003800000 */
.L_x_144:
        /* <DEDUP_REMOVED lines=10> */
.L_x_147:
[----:B------:R-:W-:Y:S05]  /*13ca0*/  BSYNC B1 ;  /* 0x0000000000017941 */ /* 0x000fea0003800000 */
.L_x_146:
        /* <DEDUP_REMOVED lines=10> */
.L_x_149:
[----:B------:R-:W-:Y:S05]  /*13d50*/  BSYNC B1 ;  /* 0x0000000000017941 */ /* 0x000fea0003800000 */
.L_x_148:
        /* <DEDUP_REMOVED lines=10> */
.L_x_151:
[----:B------:R-:W-:Y:S05]  /*13e00*/  BSYNC B1 ;  /* 0x0000000000017941 */ /* 0x000fea0003800000 */
.L_x_150:
        /* <DEDUP_REMOVED lines=10> */
.L_x_153:
[----:B------:R-:W-:Y:S05]  /*13eb0*/  BSYNC B1 ;  /* 0x0000000000017941 */ /* 0x000fea0003800000 */
.L_x_152:
        /* <DEDUP_REMOVED lines=10> */
.L_x_155:
[----:B------:R-:W-:Y:S05]  /*13f60*/  BSYNC B1 ;  /* 0x0000000000017941 */ /* 0x000fea0003800000 */
.L_x_154:
        /* <DEDUP_REMOVED lines=10> */
.L_x_157:
[----:B------:R-:W-:Y:S05]  /*14010*/  BSYNC B1 ;  /* 0x0000000000017941 */ /* 0x000fea0003800000 */
.L_x_156:
        /* <DEDUP_REMOVED lines=10> */
.L_x_159:
[----:B------:R-:W-:Y:S05]  /*140c0*/  BSYNC B1 ;  /* 0x0000000000017941 */ /* 0x000fea0003800000 */
.L_x_158:
        /* <DEDUP_REMOVED lines=10> */
.L_x_161:
[----:B------:R-:W-:Y:S05]  /*14170*/  BSYNC B1 ;  /* 0x0000000000017941 */ /* 0x000fea0003800000 */
.L_x_160:
        /* <DEDUP_REMOVED lines=10> */
.L_x_163:
[----:B------:R-:W-:Y:S05]  /*14220*/  BSYNC B1 ;  /* 0x0000000000017941 */ /* 0x000fea0003800000 */
.L_x_162:
        /* <DEDUP_REMOVED lines=10> */
.L_x_165:
[----:B------:R-:W-:Y:S05]  /*142d0*/  BSYNC B1 ;  /* 0x0000000000017941 */ /* 0x000fea0003800000 */
.L_x_164:
        /* <DEDUP_REMOVED lines=10> */
.L_x_167:
[----:B------:R-:W-:Y:S05]  /*14380*/  BSYNC B1 ;  /* 0x0000000000017941 */ /* 0x000fea0003800000 */
.L_x_166:
        /* <DEDUP_REMOVED lines=10> */
.L_x_169:
[----:B------:R-:W-:Y:S05]  /*14430*/  BSYNC B1 ;  /* 0x0000000000017941 */ /* 0x000fea0003800000 */
.L_x_168:
        /* <DEDUP_REMOVED lines=10> */
.L_x_171:
[----:B------:R-:W-:Y:S05]  /*144e0*/  BSYNC B1 ;  /* 0x0000000000017941 */ /* 0x000fea0003800000 */
.L_x_170:
        /* <DEDUP_REMOVED lines=10> */
.L_x_173:
[----:B------:R-:W-:Y:S05]  /*14590*/  BSYNC B1 ;  /* 0x0000000000017941 */ /* 0x000fea0003800000 */
.L_x_172:
        /* <DEDUP_REMOVED lines=10> */
.L_x_175:
[----:B------:R-:W-:Y:S05]  /*14640*/  BSYNC B1 ;  /* 0x0000000000017941 */ /* 0x000fea0003800000 */
.L_x_174:
        /* <DEDUP_REMOVED lines=10> */
.L_x_177:
[----:B------:R-:W-:Y:S05]  /*146f0*/  BSYNC B1 ;  /* 0x0000000000017941 */ /* 0x000fea0003800000 */
.L_x_176:
        /* <DEDUP_REMOVED lines=10> */
.L_x_179:
[----:B------:R-:W-:Y:S05]  /*147a0*/  BSYNC B1 ;  /* 0x0000000000017941 */ /* 0x000fea0003800000 */
.L_x_178:
        /* <DEDUP_REMOVED lines=10> */
.L_x_181:
[----:B------:R-:W-:Y:S05]  /*14850*/  BSYNC B1 ;  /* 0x0000000000017941 */ /* 0x000fea0003800000 */
.L_x_180:
        /* <DEDUP_REMOVED lines=10> */
.L_x_183:
[----:B------:R-:W-:Y:S05]  /*14900*/  BSYNC B1 ;  /* 0x0000000000017941 */ /* 0x000fea0003800000 */
.L_x_182:
        /* <DEDUP_REMOVED lines=10> */
.L_x_185:
[----:B------:R-:W-:Y:S05]  /*149b0*/  BSYNC B1 ;  /* 0x0000000000017941 */ /* 0x000fea0003800000 */
.L_x_184:
        /* <DEDUP_REMOVED lines=10> */
.L_x_187:
[----:B------:R-:W-:Y:S05]  /*14a60*/  BSYNC B1 ;  /* 0x0000000000017941 */ /* 0x000fea0003800000 */
.L_x_186:
        /* <DEDUP_REMOVED lines=10> */
.L_x_189:
[----:B------:R-:W-:Y:S05]  /*14b10*/  BSYNC B1 ;  /* 0x0000000000017941 */ /* 0x000fea0003800000 */
.L_x_188:
        /* <DEDUP_REMOVED lines=10> */
.L_x_191:
[----:B------:R-:W-:Y:S05]  /*14bc0*/  BSYNC B1 ;  /* 0x0000000000017941 */ /* 0x000fea0003800000 */
.L_x_190:
        /* <DEDUP_REMOVED lines=10> */
.L_x_193:
[----:B------:R-:W-:Y:S05]  /*14c70*/  BSYNC B1 ;  /* 0x0000000000017941 */ /* 0x000fea0003800000 */
.L_x_192:
        /* <DEDUP_REMOVED lines=10> */
.L_x_195:
[----:B------:R-:W-:Y:S05]  /*14d20*/  BSYNC B1 ;  /* 0x0000000000017941 */ /* 0x000fea0003800000 */
.L_x_194:
        /* <DEDUP_REMOVED lines=10> */
.L_x_197:
[----:B------:R-:W-:Y:S05]  /*14dd0*/  BSYNC B1 ;  /* 0x0000000000017941 */ /* 0x000fea0003800000 */
.L_x_196:
        /* <DEDUP_REMOVED lines=10> */
.L_x_199:
[----:B------:R-:W-:Y:S05]  /*14e80*/  BSYNC B1 ;  /* 0x0000000000017941 */ /* 0x000fea0003800000 */
.L_x_198:
        /* <DEDUP_REMOVED lines=10> */
.L_x_201:
[----:B------:R-:W-:Y:S05]  /*14f30*/  BSYNC B1 ;  /* 0x0000000000017941 */ /* 0x000fea0003800000 */
.L_x_200:
        /* <DEDUP_REMOVED lines=10> */
.L_x_203:
[----:B------:R-:W-:Y:S05]  /*14fe0*/  BSYNC B1 ;  /* 0x0000000000017941 */ /* 0x000fea0003800000 */
.L_x_202:
        /* <DEDUP_REMOVED lines=10> */
.L_x_205:
[----:B------:R-:W-:Y:S05]  /*15090*/  BSYNC B1 ;  /* 0x0000000000017941 */ /* 0x000fea0003800000 */
.L_x_204:
        /* <DEDUP_REMOVED lines=10> */
.L_x_207:
[----:B------:R-:W-:Y:S05]  /*15140*/  BSYNC B1 ;  /* 0x0000000000017941 */ /* 0x000fea0003800000 */
.L_x_206:
        /* <DEDUP_REMOVED lines=10> */
.L_x_209:
[----:B------:R-:W-:Y:S05]  /*151f0*/  BSYNC B1 ;  /* 0x0000000000017941 */ /* 0x000fea0003800000 */
.L_x_208:
        /* <DEDUP_REMOVED lines=10> */
.L_x_211:
[----:B------:R-:W-:Y:S05]  /*152a0*/  BSYNC B1 ;  /* 0x0000000000017941 */ /* 0x000fea0003800000 */
.L_x_210:
        /* <DEDUP_REMOVED lines=10> */
.L_x_213:
[----:B------:R-:W-:Y:S05]  /*15350*/  BSYNC B1 ;  /* 0x0000000000017941 */ /* 0x000fea0003800000 */
.L_x_212:
        /* <DEDUP_REMOVED lines=10> */
.L_x_215:
[----:B------:R-:W-:Y:S05]  /*15400*/  BSYNC B1 ;  /* 0x0000000000017941 */ /* 0x000fea0003800000 */
.L_x_214:
        /* <DEDUP_REMOVED lines=10> */
.L_x_217:
[----:B------:R-:W-:Y:S05]  /*154b0*/  BSYNC B1 ;  /* 0x0000000000017941 */ /* 0x000fea0003800000 */
.L_x_216:
        /* <DEDUP_REMOVED lines=10> */
.L_x_219:
[----:B------:R-:W-:Y:S05]  /*15560*/  BSYNC B1 ;  /* 0x0000000000017941 */ /* 0x000fea0003800000 */
.L_x_218:
        /* <DEDUP_REMOVED lines=10> */
.L_x_221:
[----:B------:R-:W-:Y:S05]  /*15610*/  BSYNC B1 ;  /* 0x0000000000017941 */ /* 0x000fea0003800000 */
.L_x_220:
        /* <DEDUP_REMOVED lines=10> */
.L_x_223:
[----:B------:R-:W-:Y:S05]  /*156c0*/  BSYNC B1 ;  /* 0x0000000000017941 */ /* 0x000fea0003800000 */
.L_x_222:
        /* <DEDUP_REMOVED lines=10> */
.L_x_225:
[----:B------:R-:W-:Y:S05]  /*15770*/  BSYNC B1 ;  /* 0x0000000000017941 */ /* 0x000fea0003800000 */
.L_x_224:
        /* <DEDUP_REMOVED lines=10> */
.L_x_227:
[----:B------:R-:W-:Y:S05]  /*15820*/  BSYNC B1 ;  /* 0x0000000000017941 */ /* 0x000fea0003800000 */
.L_x_226:
        /* <DEDUP_REMOVED lines=10> */
.L_x_229:
[----:B------:R-:W-:Y:S05]  /*158d0*/  BSYNC B1 ;  /* 0x0000000000017941 */ /* 0x000fea0003800000 */
.L_x_228:
        /* <DEDUP_REMOVED lines=10> */
.L_x_231:
[----:B------:R-:W-:Y:S05]  /*15980*/  BSYNC B1 ;  /* 0x0000000000017941 */ /* 0x000fea0003800000 */
.L_x_230:
        /* <DEDUP_REMOVED lines=10> */
.L_x_233:
[----:B------:R-:W-:Y:S05]  /*15a30*/  BSYNC B1 ;  /* 0x0000000000017941 */ /* 0x000fea0003800000 */
.L_x_232:
        /* <DEDUP_REMOVED lines=10> */
.L_x_235:
[----:B------:R-:W-:Y:S05]  /*15ae0*/  BSYNC B1 ;  /* 0x0000000000017941 */ /* 0x000fea0003800000 */
.L_x_234:
        /* <DEDUP_REMOVED lines=10> */
.L_x_237:
[----:B------:R-:W-:Y:S05]  /*15b90*/  BSYNC B1 ;  /* 0x0000000000017941 */ /* 0x000fea0003800000 */
.L_x_236:
        /* <DEDUP_REMOVED lines=10> */
.L_x_239:
[----:B------:R-:W-:Y:S05]  /*15c40*/  BSYNC B1 ;  /* 0x0000000000017941 */ /* 0x000fea0003800000 */
.L_x_238:
        /* <DEDUP_REMOVED lines=10> */
.L_x_241:
[----:B------:R-:W-:Y:S05]  /*15cf0*/  BSYNC B1 ;  /* 0x0000000000017941 */ /* 0x000fea0003800000 */
.L_x_240:
        /* <DEDUP_REMOVED lines=10> */
.L_x_243:
[----:B------:R-:W-:Y:S05]  /*15da0*/  BSYNC B1 ;  /* 0x0000000000017941 */ /* 0x000fea0003800000 */
.L_x_242:
        /* <DEDUP_REMOVED lines=10> */
.L_x_245:
[----:B------:R-:W-:Y:S05]  /*15e50*/  BSYNC B1 ;  /* 0x0000000000017941 */ /* 0x000fea0003800000 */
.L_x_244:
        /* <DEDUP_REMOVED lines=10> */
.L_x_247:
[----:B------:R-:W-:Y:S05]  /*15f00*/  BSYNC B1 ;  /* 0x0000000000017941 */ /* 0x000fea0003800000 */
.L_x_246:
        /* <DEDUP_REMOVED lines=10> */
.L_x_249:
[----:B------:R-:W-:Y:S05]  /*15fb0*/  BSYNC B1 ;  /* 0x0000000000017941 */ /* 0x000fea0003800000 */
.L_x_248:
        /* <DEDUP_REMOVED lines=10> */
.L_x_251:
[----:B------:R-:W-:Y:S05]  /*16060*/  BSYNC B1 ;  /* 0x0000000000017941 */ /* 0x000fea0003800000 */
.L_x_250:
        /* <DEDUP_REMOVED lines=10> */
.L_x_253:
[----:B------:R-:W-:Y:S05]  /*16110*/  BSYNC B1 ;  /* 0x0000000000017941 */ /* 0x000fea0003800000 */
.L_x_252:
        /* <DEDUP_REMOVED lines=10> */
.L_x_255:
[----:B------:R-:W-:Y:S05]  /*161c0*/  BSYNC B1 ;  /* 0x0000000000017941 */ /* 0x000fea0003800000 */
.L_x_254:
        /* <DEDUP_REMOVED lines=10> */
.L_x_257:
[----:B------:R-:W-:Y:S05]  /*16270*/  BSYNC B1 ;  /* 0x0000000000017941 */ /* 0x000fea0003800000 */
.L_x_256:
        /* <DEDUP_REMOVED lines=10> */
.L_x_259:
[----:B------:R-:W-:Y:S05]  /*16320*/  BSYNC B1 ;  /* 0x0000000000017941 */ /* 0x000fea0003800000 */
.L_x_258:
        /* <DEDUP_REMOVED lines=10> */
.L_x_261:
[----:B------:R-:W-:Y:S05]  /*163d0*/  BSYNC B1 ;  /* 0x0000000000017941 */ /* 0x000fea0003800000 */
.L_x_260:
        /* <DEDUP_REMOVED lines=10> */
.L_x_263:
[----:B------:R-:W-:Y:S05]  /*16480*/  BSYNC B1 ;  /* 0x0000000000017941 */ /* 0x000fea0003800000 */
.L_x_262:
        /* <DEDUP_REMOVED lines=10> */
.L_x_265:
[----:B------:R-:W-:Y:S05]  /*16530*/  BSYNC B1 ;  /* 0x0000000000017941 */ /* 0x000fea0003800000 */
.L_x_264:
        /* <DEDUP_REMOVED lines=10> */
.L_x_267:
[----:B------:R-:W-:Y:S05]  /*165e0*/  BSYNC B1 ;  /* 0x0000000000017941 */ /* 0x000fea0003800000 */
.L_x_266:
        /* <DEDUP_REMOVED lines=10> */
.L_x_269:
[----:B------:R-:W-:Y:S05]  /*16690*/  BSYNC B1 ;  /* 0x0000000000017941 */ /* 0x000fea0003800000 */
.L_x_268:
        /* <DEDUP_REMOVED lines=10> */
.L_x_271:
[----:B------:R-:W-:Y:S05]  /*16740*/  BSYNC B1 ;  /* 0x0000000000017941 */ /* 0x000fea0003800000 */
.L_x_270:
        /* <DEDUP_REMOVED lines=10> */
.L_x_273:
[----:B------:R-:W-:Y:S05]  /*167f0*/  BSYNC B1 ;  /* 0x0000000000017941 */ /* 0x000fea0003800000 */
.L_x_272:
        /* <DEDUP_REMOVED lines=10> */
.L_x_275:
[----:B------:R-:W-:Y:S05]  /*168a0*/  BSYNC B1 ;  /* 0x0000000000017941 */ /* 0x000fea0003800000 */
.L_x_274:
        /* <DEDUP_REMOVED lines=10> */
.L_x_277:
[----:B------:R-:W-:Y:S05]  /*16950*/  BSYNC B1 ;  /* 0x0000000000017941 */ /* 0x000fea0003800000 */
.L_x_276:
[----:B0-234-:R-:W2:Y:S01]  /*16960*/  LDL.LU R10, [R1+0x1f4] ;  /* 0x0001f400010a7983 */ /* 0x01dea20000300800 */
[----:B-----5:R-:W-:Y:S01]  /*16970*/  HADD2.F32 R11, -RZ, R23.H0_H0 ;  /* 0x20000017ff0b7230 */ /* 0x020fe20000004100 */
        /* <DEDUP_REMOVED lines=8> */
.L_x_279:
[----:B------:R-:W-:Y:S05]  /*16a00*/  BSYNC B1 ;  /* 0x0000000000017941 */ /* 0x000fea0003800000 */
.L_x_278:
[----:B------:R-:W3:Y:S01]  /*16a10*/  LDL.LU R10, [R1+0x1f8] ;  /* 0x0001f800010a7983 */ /* 0x000ee20000300800 */
[----:B0----5:R-:W-:Y:S01]  /*16a20*/  HADD2.F32 R11, -RZ, R23.H0_H0 ;  /* 0x20000017ff0b7230 */ /* 0x021fe20000004100 */
[----:B------:R-:W-:Y:S01]  /*16a30*/  ISETP.GT.AND P1, PT, R0, 0xf9, P0 ;  /* 0x000000f90000780c */ /* 0x000fe20000724270 */
[----:B------:R-:W-:Y:S01]  /*16a40*/  BSSY B1, `(.L_x_280) ;  /* 0x000000a000017945 */ /* 0x000fe20003800000 */
[----:B------:R-:W-:Y:S02]  /*16a50*/  IADD3 R167, P0, R3, 0x80, RZ ;  /* 0x0000008003a77810 */ /* 0x000fe40007f1e0ff */
[----:B------:R-:W-:-:S04]  /*16a60*/  FMUL R11, R11, R16 ;  /* 0x000000100b0b7220 */ /* 0x000fc80000400000 */
[----:B---3--:R-:W-:-:S05]  /*16a70*/  FFMA R11, R10, R2, R11 ;  /* 0x000000020a0b7223 */ /* 0x008fca000000000b */
[----:B------:R-:W-:-:S04]  /*16a80*/  F2FP.F16.F32.PACK_AB R11, RZ, R11 ;  /* 0x0000000bff0b723e */ /* 0x000fc800000000ff */
[----:B------:R-:W-:Y:S01]  /*16a90*/  PRMT R3, R11, 0x7610, R3 ;  /* 0x000076100b037816 */ /* 0x000fe20000000003 */
[----:B------:R-:W-:-:S04]  /*16aa0*/  IMAD.X R11, RZ, RZ, UR7, P0 ;  /* 0x00000007ff0b7e24 */ /* 0x000fc800080e06ff */
[----:B------:R0:W-:Y:S01]  /*16ab0*/  @P2 STG.E.U16 desc[UR44][R6.64+0x1f0], R3 ;  /* 0x0001f00306002986 */ /* 0x0001e2000c10152c */
[----:B------:R-:W-:Y:S05]  /*16ac0*/  @!P1 BRA `(.L_x_281) ;  /* 0x0000000000049947 */ /* 0x000fea0003800000 */
[----:B------:R3:W5:Y:S02]  /*16ad0*/  LDG.E.LTC128B.U16 R23, desc[UR44][R8.64+0x1f2] ;  /* 0x0001f22c08177981 */ /* 0x000764000c1e1520 */
.L_x_281:
[----:B------:R-:W-:Y:S05]  /*16ae0*/  BSYNC B1 ;  /* 0x0000000000017941 */ /* 0x000fea0003800000 */
.L_x_280:
[----:B------:R-:W4:Y:S01]  /*16af0*/  LDL.LU R10, [R1+0x1fc] ;  /* 0x0001fc00010a7983 */ /* 0x000f220000300800 */
[----:B0----5:R-:W-:Y:S01]  /*16b00*/  HADD2.F32 R3, -RZ, R23.H0_H0 ;  /* 0x20000017ff037230 */ /* 0x021fe20000004100 */
[----:B------:R-:W-:Y:S01]  /*16b10*/  ISETP.GT.AND P0, PT, R17, 0x80, PT ;  /* 0x000000801100780c */ /* 0x000fe20003f04270 */
[----:B--23--:R-:W-:-:S03]  /*16b20*/  IMAD R8, R11, R14, RZ ;  /* 0x0000000e0b087224 */ /* 0x00cfc600078e02ff */
[----:B------:R-:W-:Y:S01]  /*16b30*/  FMUL R3, R3, R16 ;  /* 0x0000001003037220 */ /* 0x000fe20000400000 */
[C---:B------:R-:W-:Y:S01]  /*16b40*/  IMAD R165, R167.reuse, R15, R8 ;  /* 0x0000000fa7a57224 */ /* 0x040fe200078e0208 */
[----:B------:R-:W-:Y:S01]  /*16b50*/  ISETP.GT.AND P4, PT, R0, RZ, P0 ;  /* 0x000000ff0000720c */ /* 0x000fe20000784270 */
[----:B------:R-:W-:-:S05]  /*16b60*/  IMAD.WIDE.U32 R8, R167, R14, R20 ;  /* 0x0000000ea7087225 */ /* 0x000fca00078e0014 */
[----:B------:R-:W-:Y:S01]  /*16b70*/  IADD3 R9, R9, R165, RZ ;  /* 0x000000a509097210 */ /* 0x000fe20007ffe0ff */
[----:B----4-:R-:W-:Y:S01]  /*16b80*/  FFMA R3, R10, R2, R3 ;  /* 0x000000020a037223 */ /* 0x010fe20000000003 */
[----:B------:R-:W-:-:S04]  /*16b90*/  LEA R10, P2, R8, R12, 0x1 ;  /* 0x0000000c080a7211 */ /* 0x000fc800078408ff */
[----:B------:R-:W-:Y:S02]  /*16ba0*/  F2FP.F16.F32.PACK_AB R3, RZ, R3 ;  /* 0x00000003ff03723e */ /* 0x000fe400000000ff */
[--C-:B------:R-:W-:Y:S02]  /*16bb0*/  LEA.HI.X R11, R8, R13, R9.reuse, 0x1, P2 ;  /* 0x0000000d080b7211 */ /* 0x100fe400010f0c09 */
[----:B------:R-:W-:-:S05]  /*16bc0*/  PRMT R9, R3, 0x7610, R9 ;  /* 0x0000761003097816 */ /* 0x000fca0000000009 */
[----:B------:R0:W-:Y:S04]  /*16bd0*/  @P1 STG.E.U16 desc[UR44][R6.64+0x1f2], R9 ;  /* 0x0001f20906001986 */ /* 0x0001e8000c10152c */
[----:B------:R-:W2:Y:S01]  /*16be0*/  @P4 LDG.E.LTC128B.U16 R23, desc[UR44][R10.64] ;  /* 0x0000002c0a174981 */ /* 0x000ea2000c1e1520 */
[----:B-1----:R-:W-:Y:S01]  /*16bf0*/  MOV R159, UR8 ;  /* 0x00000008009f7c02 */ /* 0x002fe20008000f00 */
[----:B------:R-:W-:Y:S01]  /*16c00*/  IMAD.U32 R161, RZ, RZ, UR8 ;  /* 0x00000008ffa17e24 */ /* 0x000fe2000f8e00ff */
[----:B------:R-:W-:Y:S01]  /*16c10*/  MOV R164, UR9 ;  /* 0x0000000900a47c02 */ /* 0x000fe20008000f00 */
[----:B------:R-:W-:Y:S01]  /*16c20*/  BSSY B1, `(.L_x_282) ;  /* 0x0000013000017945 */ /* 0x000fe20003800000 */
[----:B------:R-:W-:Y:S01]  /*16c30*/  ISETP.GT.AND P2, PT, R0, 0x1, P0 ;  /* 0x000000010000780c */ /* 0x000fe20000744270 */
[----:B------:R-:W-:Y:S01]  /*16c40*/  IMAD.SHL.U32 R159, R159, 0x100, RZ ;  /* 0x000001009f9f7824 */ /* 0x000fe200078e00ff */
[----:B------:R-:W-:Y:S01]  /*16c50*/  SHF.L.U64.HI R161, R161, 0x8, R164 ;  /* 0x00000008a1a17819 */ /* 0x000fe200000102a4 */
[----:B0-----:R-:W-:-:S04]  /*16c60*/  IMAD.WIDE.U32 R8, R167, R14, R18 ;  /* 0x0000000ea7087225 */ /* 0x001fc800078e0012 */
[----:B------:R-:W-:Y:S02]  /*16c70*/  IMAD.IADD R9, R165, 0x1, R9 ;  /* 0x00000001a5097824 */ /* 0x000fe400078e0209 */
[----:B------:R-:W-:Y:S01]  /*16c80*/  IMAD.WIDE.U32 R162, R22, UR42, R8 ;  /* 0x0000002a16a27c25 */ /* 0x000fe2000f8e0008 */
[----:B------:R-:W-:-:S04]  /*16c90*/  IADD3 R8, P1, R159, R4, RZ ;  /* 0x000000049f087210 */ /* 0x000fc80007f3e0ff */
[----:B------:R-:W-:Y:S01]  /*16ca0*/  IADD3 R7, R157, R163, RZ ;  /* 0x000000a39d077210 */ /* 0x000fe20007ffe0ff */
[----:B------:R-:W-:Y:S01]  /*16cb0*/  IMAD.X R9, R161, 0x1, R5, P1 ;  /* 0x00000001a1097824 */ /* 0x000fe200008e0605 */
[----:B------:R-:W-:-:S04]  /*16cc0*/  LEA R6, P3, R162, R12, 0x1 ;  /* 0x0000000ca2067211 */ /* 0x000fc800078608ff */
[----:B------:R-:W-:Y:S01]  /*16cd0*/  LEA.HI.X R7, R162, R13, R7, 0x1, P3 ;  /* 0x0000000da2077211 */ /* 0x000fe200018f0c07 */
[----:B--2---:R-:W-:-:S05]  /*16ce0*/  HADD2.F32 R3, -RZ, R23.H0_H0 ;  /* 0x20000017ff037230 */ /* 0x004fca0000004100 */
[----:B------:R-:W-:-:S04]  /*16cf0*/  FMUL R3, R3, R16 ;  /* 0x0000001003037220 */ /* 0x000fc80000400000 */
[----:B------:R-:W-:-:S05]  /*16d00*/  FFMA R3, R24, R2, R3 ;  /* 0x0000000218037223 */ /* 0x000fca0000000003 */
[----:B------:R-:W-:-:S05]  /*16d10*/  F2FP.F16.F32.PACK_AB R3, RZ, R3 ;  /* 0x00000003ff03723e */ /* 0x000fca00000000ff */
[----:B------:R0:W-:Y:S01]  /*16d20*/  @P4 STG.E.U16 desc[UR44][R8.64], R3 ;  /* 0x0000000308004986 */ /* 0x0001e2000c10152c */
[----:B------:R-:W-:Y:S05]  /*16d30*/  @!P2 BRA `(.L_x_283) ;  /* 0x000000000004a947 */ /* 0x000fea0003800000 */
[----:B------:R1:W5:Y:S02]  /*16d40*/  LDG.E.LTC128B.U16 R23, desc[UR44][R6.64+0x2] ;  /* 0x0000022c06177981 */ /* 0x000364000c1e1520 */
.L_x_283:
[----:B------:R-:W-:Y:S05]  /*16d50*/  BSYNC B1 ;  /* 0x0000000000017941 */ /* 0x000fea0003800000 */
.L_x_282:
[----:B0----5:R-:W-:Y:S01]  /*16d60*/  HADD2.F32 R3, -RZ, R23.H0_H0 ;  /* 0x20000017ff037230 */ /* 0x021fe20000004100 */
[----:B------:R-:W-:Y:S01]  /*16d70*/  ISETP.GT.AND P1, PT, R17, 0x88, PT ;  /* 0x000000881100780c */ /* 0x000fe20003f24270 */
[----:B------:R-:W-:Y:S01]  /*16d80*/  IMAD.WIDE.U32 R14, R167, R14, R154 ;  /* 0x0000000ea70e7225 */ /* 0x000fe200078e009a */
[----:B------:R-:W-:Y:S03]  /*16d90*/  BSSY B1, `(.L_x_284) ;  /* 0x0000010000017945 */ /* 0x000fe60003800000 */
[----:B------:R-:W-:Y:S01]  /*16da0*/  FMUL R10, R3, R16 ;  /* 0x00000010030a7220 */ /* 0x000fe20000400000 */
[----:B------:R-:W-:Y:S02]  /*16db0*/  ISETP.GT.AND P3, PT, R0, RZ, P1 ;  /* 0x000000ff0000720c */ /* 0x000fe40000f64270 */
[----:B------:R-:W-:Y:S01]  /*16dc0*/  IADD3 R152, P4, R152, R14, RZ ;  /* 0x0000000e98987210 */ /* 0x000fe20007f9e0ff */
[----:B------:R-:W-:Y:S01]  /*16dd0*/  FFMA R10, R25, R2, R10 ;  /* 0x00000002190a7223 */ /* 0x000fe2000000000a */
[----:B------:R-:W-:-:S02]  /*16de0*/  IADD3 R165, R165, R15, RZ ;  /* 0x0000000fa5a57210 */ /* 0x000fc40007ffe0ff */
[----:B------:R-:W-:Y:S02]  /*16df0*/  IADD3 R14, P5, R18, R14, RZ ;  /* 0x0000000e120e7210 */ /* 0x000fe40007fbe0ff */
[----:B------:R-:W-:Y:S01]  /*16e00*/  F2FP.F16.F32.PACK_AB R3, RZ, R10 ;  /* 0x0000000aff03723e */ /* 0x000fe200000000ff */
[----:B------:R-:W-:Y:S01]  /*16e10*/  IMAD.X R20, R165, 0x1, R21, P4 ;  /* 0x00000001a5147824 */ /* 0x000fe200020e0615 */
[C---:B------:R-:W-:Y:S02]  /*16e20*/  LEA R10, P4, R152.reuse, R12, 0x1 ;  /* 0x0000000c980a7211 */ /* 0x040fe400078808ff */
[----:B------:R-:W-:Y:S02]  /*16e30*/  PRMT R17, R3, 0x7610, R17 ;  /* 0x0000761003117816 */ /* 0x000fe40000000011 */
[----:B------:R-:W-:Y:S02]  /*16e40*/  LEA.HI.X R11, R152, R13, R20, 0x1, P4 ;  /* 0x0000000d980b7211 */ /* 0x000fe400020f0c14 */
[----:B------:R-:W-:Y:S01]  /*16e50*/  PRMT R3, R23, 0x7610, R3 ;  /* 0x0000761017037816 */ /* 0x000fe20000000003 */
[----:B------:R0:W-:Y:S01]  /*16e60*/  @P2 STG.E.U16 desc[UR44][R8.64+0x2], R17 ;  /* 0x0000021108002986 */ /* 0x0001e2000c10152c */
[----:B------:R-:W-:Y:S05]  /*16e70*/  @!P3 BRA `(.L_x_285) ;  /* 0x000000000004b947 */ /* 0x000fea0003800000 */
[----:B------:R2:W5:Y:S02]  /*16e80*/  LDG.E.LTC128B.U16 R3, desc[UR44][R10.64] ;  /* 0x0000002c0a037981 */ /* 0x000564000c1e1520 */
.L_x_285:
[----:B------:R-:W-:Y:S05]  /*16e90*/  BSYNC B1 ;  /* 0x0000000000017941 */ /* 0x000fea0003800000 */
.L_x_284:
[----:B--2--5:R-:W-:Y:S01]  /*16ea0*/  HADD2.F32 R11, -RZ, R3.H0_H0 ;  /* 0x20000003ff0b7230 */ /* 0x024fe20000004100 */
[----:B------:R-:W-:Y:S01]  /*16eb0*/  IADD3.X R15, R19, R165, RZ, P5, !PT ;  /* 0x000000a5130f7210 */ /* 0x000fe20002ffe4ff */
[----:B------:R-:W-:Y:S01]  /*16ec0*/  BSSY B1, `(.L_x_286) ;  /* 0x000000e000017945 */ /* 0x000fe20003800000 */
[----:B------:R-:W-:Y:S02]  /*16ed0*/  IADD3 R10, P2, R8, R158, RZ ;  /* 0x0000009e080a7210 */ /* 0x000fe40007f5e0ff */
[----:B------:R-:W-:Y:S01]  /*16ee0*/  FMUL R11, R11, R16 ;  /* 0x000000100b0b7220 */ /* 0x000fe20000400000 */
[----:B------:R-:W-:Y:S01]  /*16ef0*/  IMAD.WIDE.U32 R22, R22, UR42, R14 ;  /* 0x0000002a16167c25 */ /* 0x000fe2000f8e000e */
[----:B------:R-:W-:-:S03]  /*16f00*/  ISETP.GT.AND P5, PT, R0, 0x1, P1 ;  /* 0x000000010000780c */ /* 0x000fc60000fa4270 */
[----:B------:R-:W-:Y:S01]  /*16f10*/  FFMA R11, R26, R2, R11 ;  /* 0x000000021a0b7223 */ /* 0x000fe2000000000b */
[----:B------:R-:W-:Y:S01]  /*16f20*/  IMAD.IADD R157, R157, 0x1, R23 ;  /* 0x000000019d9d7824 */ /* 0x000fe200078e0217 */
[----:B------:R-:W-:-:S03]  /*16f30*/  LEA R12, P4, R22, R12, 0x1 ;  /* 0x0000000c160c7211 */ /* 0x000fc600078808ff */
[----:B------:R-:W-:Y:S02]  /*16f40*/  F2FP.F16.F32.PACK_AB R14, RZ, R11 ;  /* 0x0000000bff0e723e */ /* 0x000fe400000000ff */
[----:B------:R-:W-:Y:S02]  /*16f50*/  IADD3.X R11, R9, R156, RZ, P2, !PT ;  /* 0x0000009c090b7210 */ /* 0x000fe400017fe4ff */
[----:B------:R-:W-:-:S03]  /*16f60*/  LEA.HI.X R13, R22, R13, R157, 0x1, P4 ;  /* 0x0000000d160d7211 */ /* 0x000fc600020f0c9d */
[----:B------:R2:W-:Y:S01]  /*16f70*/  @P3 STG.E.U16 desc[UR44][R10.64], R14 ;  /* 0x0000000e0a003986 */ /* 0x0005e2000c10152c */
[----:B------:R-:W-:Y:S05]  /*16f80*/  @!P5 BRA `(.L_x_287) ;  /* 0x000000000004d947 */ /* 0x000fea0003800000 */
[----:B------:R3:W5:Y:S02]  /*16f90*/  LDG.E.LTC128B.U16 R3, desc[UR44][R12.64+0x2] ;  /* 0x0000022c0c037981 */ /* 0x000764000c1e1520 */
.L_x_287:
[----:B------:R-:W-:Y:S05]  /*16fa0*/  BSYNC B1 ;  /* 0x0000000000017941 */ /* 0x000fea0003800000 */
.L_x_286:
[----:B-----5:R-:W-:Y:S01]  /*16fb0*/  HADD2.F32 R15, -RZ, R3.H0_H0 ;  /* 0x20000003ff0f7230 */ /* 0x020fe20000004100 */
[----:B------:R-:W-:Y:S01]  /*16fc0*/  ISETP.GT.AND P2, PT, R0, 0x8, P0 ;  /* 0x000000080000780c */ /* 0x000fe20000744270 */
[----:B------:R-:W-:Y:S03]  /*16fd0*/  BSSY B1, `(.L_x_288) ;  /* 0x0000007000017945 */ /* 0x000fe60003800000 */
[----:B--2---:R-:W-:-:S04]  /*16fe0*/  FMUL R14, R15, R16 ;  /* 0x000000100f0e7220 */ /* 0x004fc80000400000 */
[----:B------:R-:W-:-:S05]  /*16ff0*/  FFMA R14, R27, R2, R14 ;  /* 0x000000021b0e7223 */ /* 0x000fca000000000e */
[----:B------:R-:W-:-:S05]  /*17000*/  F2FP.F16.F32.PACK_AB R14, RZ, R14 ;  /* 0x0000000eff0e723e */ /* 0x000fca00000000ff */
[----:B------:R2:W-:Y:S01]  /*17010*/  @P5 STG.E.U16 desc[UR44][R10.64+0x2], R14 ;  /* 0x0000020e0a005986 */ /* 0x0005e2000c10152c */
[----:B------:R-:W-:Y:S05]  /*17020*/  @!P2 BRA `(.L_x_289) ;  /* 0x000000000004a947 */ /* 0x000fea0003800000 */
[----:B------:R4:W5:Y:S02]  /*17030*/  LDG.E.LTC128B.U16 R3, desc[UR44][R6.64+0x10] ;  /* 0x0000102c06037981 */ /* 0x000964000c1e1520 */
.L_x_289:
[----:B------:R-:W-:Y:S05]  /*17040*/  BSYNC B1 ;  /* 0x0000000000017941 */ /* 0x000fea0003800000 */
.L_x_288:
[----:B--2--5:R-:W-:Y:S01]  /*17050*/  HADD2.F32 R11, -RZ, R3.H0_H0 ;  /* 0x20000003ff0b7230 */ /* 0x024fe20000004100 */
[----:B------:R-:W-:Y:S01]  /*17060*/  ISETP.GT.AND P3, PT, R0, 0x9, P0 ;  /* 0x000000090000780c */ /* 0x000fe20000764270 */
[----:B------:R-:W-:Y:S03]  /*17070*/  BSSY B1, `(.L_x_290) ;  /* 0x0000007000017945 */ /* 0x000fe60003800000 */
[----:B------:R-:W-:-:S04]  /*17080*/  FMUL R11, R11, R16 ;  /* 0x000000100b0b7220 */ /* 0x000fc80000400000 */
[----:B------:R-:W-:-:S05]  /*17090*/  FFMA R11, R28, R2, R11 ;  /* 0x000000021c0b7223 */ /* 0x000fca000000000b */
[----:B------:R-:W-:-:S05]  /*170a0*/  F2FP.F16.F32.PACK_AB R11, RZ, R11 ;  /* 0x0000000bff0b723e */ /* 0x000fca00000000ff */
[----:B------:R2:W-:Y:S01]  /*170b0*/  @P2 STG.E.U16 desc[UR44][R8.64+0x10], R11 ;  /* 0x0000100b08002986 */ /* 0x0005e2000c10152c */
[----:B------:R-:W-:Y:S05]  /*170c0*/  @!P3 BRA `(.L_x_291) ;  /* 0x000000000004b947 */ /* 0x000fea0003800000 */
[----:B------:R0:W5:Y:S02]  /*170d0*/  LDG.E.LTC128B.U16 R3, desc[UR44][R6.64+0x12] ;  /* 0x0000122c06037981 */ /* 0x000164000c1e1520 */
.L_x_291:
[----:B------:R-:W-:Y:S05]  /*170e0*/  BSYNC B1 ;  /* 0x0000000000017941 */ /* 0x000fea0003800000 */
.L_x_290:
        /* <DEDUP_REMOVED lines=9> */
.L_x_293:
[----:B------:R-:W-:Y:S05]  /*17180*/  BSYNC B1 ;  /* 0x0000000000017941 */ /* 0x000fea0003800000 */
.L_x_292:
[----:B-----5:R-:W-:Y:S01]  /*17190*/  HADD2.F32 R11, -RZ, R3.H0_H0 ;  /* 0x20000003ff0b7230 */ /* 0x020fe20000004100 */
[----:B--2---:R-:W-:Y:S01]  /*171a0*/  IADD3 R10, P3, R158, R8, RZ ;  /* 0x000000089e0a7210 */ /* 0x004fe20007f7e0ff */
[----:B------:R-:W-:Y:S01]  /*171b0*/  BSSY B1, `(.L_x_294) ;  /* 0x0000009000017945 */ /* 0x000fe20003800000 */
[----:B------:R-:W-:Y:S02]  /*171c0*/  ISETP.GT.AND P2, PT, R0, 0x9, P1 ;  /* 0x000000090000780c */ /* 0x000fe40000f44270 */
[----:B------:R-:W-:-:S04]  /*171d0*/  FMUL R11, R11, R16 ;  /* 0x000000100b0b7220 */ /* 0x000fc80000400000 */
[----:B------:R-:W-:-:S05]  /*171e0*/  FFMA R11, R30, R2, R11 ;  /* 0x000000021e0b7223 */ /* 0x000fca000000000b */
[----:B------:R-:W-:Y:S01]  /*171f0*/  F2FP.F16.F32.PACK_AB R14, RZ, R11 ;  /* 0x0000000bff0e723e */ /* 0x000fe200000000ff */
[----:B------:R-:W-:-:S05]  /*17200*/  IMAD.X R11, R156, 0x1, R9, P3 ;  /* 0x000000019c0b7824 */ /* 0x000fca00018e0609 */
[----:B------:R2:W-:Y:S01]  /*17210*/  @P4 STG.E.U16 desc[UR44][R10.64+0x10], R14 ;  /* 0x0000100e0a004986 */ /* 0x0005e2000c10152c */
[----:B------:R-:W-:Y:S05]  /*17220*/  @!P2 BRA `(.L_x_295) ;  /* 0x000000000004a947 */ /* 0x000fea0003800000 */
[----:B------:R0:W5:Y:S02]  /*17230*/  LDG.E.LTC128B.U16 R3, desc[UR44][R12.64+0x12] ;  /* 0x0000122c0c037981 */ /* 0x000164000c1e1520 */
.L_x_295:
[----:B------:R-:W-:Y:S05]  /*17240*/  BSYNC B1 ;  /* 0x0000000000017941 */ /* 0x000fea0003800000 */
.L_x_294:
[----:B--2--5:R-:W-:Y:S01]  /*17250*/  HADD2.F32 R11, -RZ, R3.H0_H0 ;  /* 0x20000003ff0b7230 */ /* 0x024fe20000004100 */
[----:B------:R-:W-:Y:S01]  /*17260*/  IADD3 R158, P3, P4, R158, R4, R159 ;  /* 0x000000049e9e7210 */ /* 0x000fe20007c7e09f */
[----:B------:R-:W-:Y:S01]  /*17270*/  BSSY B1, `(.L_x_296) ;  /* 0x0000009000017945 */ /* 0x000fe20003800000 */
[----:B------:R-:W-:Y:S02]  /*17280*/  ISETP.GT.AND P5, PT, R0, 0x10, P0 ;  /* 0x000000100000780c */ /* 0x000fe400007a4270 */
[----:B------:R-:W-:Y:S01]  /*17290*/  FMUL R10, R11, R16 ;  /* 0x000000100b0a7220 */ /* 0x000fe20000400000 */
[----:B------:R-:W-:-:S03]  /*172a0*/  IADD3.X R159, R156, R5, R161, P3, P4 ;  /* 0x000000059c9f7210 */ /* 0x000fc60001fe84a1 */
[----:B------:R-:W-:-:S05]  /*172b0*/  FFMA R10, R31, R2, R10 ;  /* 0x000000021f0a7223 */ /* 0x000fca000000000a */
[----:B------:R-:W-:-:S05]  /*172c0*/  F2FP.F16.F32.PACK_AB R10, RZ, R10 ;  /* 0x0000000aff0a723e */ /* 0x000fca00000000ff */
[----:B------:R2:W-:Y:S01]  /*172d0*/  @P2 STG.E.U16 desc[UR44][R158.64+0x12], R10 ;  /* 0x0000120a9e002986 */ /* 0x0005e2000c10152c */
[----:B------:R-:W-:Y:S05]  /*172e0*/  @!P5 BRA `(.L_x_297) ;  /* 0x000000000004d947 */ /* 0x000fea0003800000 */
[----:B------:R0:W5:Y:S02]  /*172f0*/  LDG.E.LTC128B.U16 R3, desc[UR44][R6.64+0x20] ;  /* 0x0000202c06037981 */ /* 0x000164000c1e1520 */
.L_x_297:
[----:B------:R-:W-:Y:S05]  /*17300*/  BSYNC B1 ;  /* 0x0000000000017941 */ /* 0x000fea0003800000 */
.L_x_296:
[----:B-----5:R-:W-:Y:S01]  /*17310*/  HADD2.F32 R5, -RZ, R3.H0_H0 ;  /* 0x20000003ff057230 */ /* 0x020fe20000004100 */
        /* <DEDUP_REMOVED lines=8> */
.L_x_299:
[----:B------:R-:W-:Y:S05]  /*173a0*/  BSYNC B1 ;  /* 0x0000000000017941 */ /* 0x000fea0003800000 */
.L_x_298:
[----:B0----5:R-:W-:Y:S01]  /*173b0*/  HADD2.F32 R5, -RZ, R3.H0_H0 ;  /* 0x20000003ff057230 */ /* 0x021fe20000004100 */
        /* <DEDUP_REMOVED lines=8> */
.L_x_301:
[----:B------:R-:W-:Y:S05]  /*17440*/  BSYNC B1 ;  /* 0x0000000000017941 */ /* 0x000fea0003800000 */
.L_x_300:
[----:B-----5:R-:W-:Y:S01]  /*17450*/  HADD2.F32 R5, -RZ, R3.H0_H0 ;  /* 0x20000003ff057230 */ /* 0x020fe20000004100 */
[----:B0-----:R-:W-:Y:S01]  /*17460*/  @P3 MOV R4, R158 ;  /* 0x0000009e00043202 */ /* 0x001fe20000000f00 */
[----:B------:R-:W-:Y:S01]  /*17470*/  BSSY B1, `(.L_x_302) ;  /* 0x000000a000017945 */ /* 0x000fe20003800000 */
[----:B------:R-:W-:Y:S02]  /*17480*/  ISETP.GT.AND P2, PT, R0, 0x11, P1 ;  /* 0x000000110000780c */ /* 0x000fe40000f44270 */
[----:B------:R-:W-:-:S04]  /*17490*/  FMUL R5, R5, R16 ;  /* 0x0000001005057220 */ /* 0x000fc80000400000 */
[----:B------:R-:W-:-:S05]  /*174a0*/  FFMA R5, R34, R2, R5 ;  /* 0x0000000222057223 */ /* 0x000fca0000000005 */
[----:B------:R-:W-:-:S04]  /*174b0*/  F2FP.F16.F32.PACK_AB R5, RZ, R5 ;  /* 0x00000005ff05723e */ /* 0x000fc800000000ff */
[----:B--2---:R-:W-:Y:S01]  /*174c0*/  PRMT R10, R5, 0x7610, R10 ;  /* 0x00007610050a7816 */ /* 0x004fe2000000000a */
[----:B------:R-:W-:-:S05]  /*174d0*/  @P3 IMAD.MOV.U32 R5, RZ, RZ, R159 ;  /* 0x000000ffff053224 */ /* 0x000fca00078e009f */
[----:B------:R0:W-:Y:S01]  /*174e0*/  @P3 STG.E.U16 desc[UR44][R4.64+0x20], R10 ;  /* 0x0000200a04003986 */ /* 0x0001e2000c10152c */
[----:B------:R-:W-:Y:S05]  /*174f0*/  @!P2 BRA `(.L_x_303) ;  /* 0x000000000004a947 */ /* 0x000fea0003800000 */
[----:B------:R2:W5:Y:S02]  /*17500*/  LDG.E.LTC128B.U16 R3, desc[UR44][R12.64+0x22] ;  /* 0x0000222c0c037981 */ /* 0x000564000c1e1520 */
.L_x_303:
[----:B------:R-:W-:Y:S05]  /*17510*/  BSYNC B1 ;  /* 0x0000000000017941 */ /* 0x000fea0003800000 */
.L_x_302:
[----:B0----5:R-:W-:Y:S01]  /*17520*/  HADD2.F32 R5, -RZ, R3.H0_H0 ;  /* 0x20000003ff057230 */ /* 0x021fe20000004100 */
[----:B------:R-:W-:Y:S01]  /*17530*/  ISETP.GT.AND P3, PT, R0, 0x18, P0 ;  /* 0x000000180000780c */ /* 0x000fe20000764270 */
[----:B------:R-:W-:Y:S03]  /*17540*/  BSSY B1, `(.L_x_304) ;  /* 0x000000a000017945 */ /* 0x000fe60003800000 */
[----:B------:R-:W-:Y:S01]  /*17550*/  FMUL R4, R5, R16 ;  /* 0x0000001005047220 */ /* 0x000fe20000400000 */
[----:B------:R-:W-:-:S03]  /*17560*/  @P2 IMAD.MOV.U32 R5, RZ, RZ, R159 ;  /* 0x000000ffff052224 */ /* 0x000fc600078e009f */
[----:B------:R-:W-:-:S05]  /*17570*/  FFMA R4, R35, R2, R4 ;  /* 0x0000000223047223 */ /* 0x000fca0000000004 */
[----:B------:R-:W-:-:S04]  /*17580*/  F2FP.F16.F32.PACK_AB R4, RZ, R4 ;  /* 0x00000004ff04723e */ /* 0x000fc800000000ff */
[----:B------:R-:W-:Y:S02]  /*17590*/  PRMT R10, R4, 0x7610, R10 ;  /* 0x00007610040a7816 */ /* 0x000fe4000000000a */
[----:B------:R-:W-:-:S05]  /*175a0*/  @P2 MOV R4, R158 ;  /* 0x0000009e00042202 */ /* 0x000fca0000000f00 */
[----:B------:R0:W-:Y:S01]  /*175b0*/  @P2 STG.E.U16 desc[UR44][R4.64+0x22], R10 ;  /* 0x0000220a04002986 */ /* 0x0001e2000c10152c */
[----:B------:R-:W-:Y:S05]  /*175c0*/  @!P3 BRA `(.L_x_305) ;  /* 0x000000000004b947 */ /* 0x000fea0003800000 */
[----:B------:R0:W5:Y:S02]  /*175d0*/  LDG.E.LTC128B.U16 R3, desc[UR44][R6.64+0x30] ;  /* 0x0000302c06037981 */ /* 0x000164000c1e1520 */
.L_x_305:
[----:B------:R-:W-:Y:S05]  /*175e0*/  BSYNC B1 ;  /* 0x0000000000017941 */ /* 0x000fea0003800000 */
.L_x_304:
        /* <DEDUP_REMOVED lines=9> */
.L_x_307:
[----:B------:R-:W-:Y:S05]  /*17680*/  BSYNC B1 ;  /* 0x0000000000017941 */ /* 0x000fea0003800000 */
.L_x_306:
        /* <DEDUP_REMOVED lines=9> */
.L_x_309:
[----:B------:R-:W-:Y:S05]  /*17720*/  BSYNC B1 ;  /* 0x0000000000017941 */ /* 0x000fea0003800000 */
.L_x_308:
[----:B-----5:R-:W-:Y:S01]  /*17730*/  HADD2.F32 R5, -RZ, R3.H0_H0 ;  /* 0x20000003ff057230 */ /* 0x020fe20000004100 */
[----:B0-----:R-:W-:Y:S01]  /*17740*/  @P3 MOV R4, R158 ;  /* 0x0000009e00043202 */ /* 0x001fe20000000f00 */
[----:B------:R-:W-:Y:S01]  /*17750*/  BSSY B1, `(.L_x_310) ;  /* 0x000000a000017945 */ /* 0x000fe20003800000 */
[----:B------:R-:W-:Y:S02]  /*17760*/  ISETP.GT.AND P2, PT, R0, 0x19, P1 ;  /* 0x000000190000780c */ /* 0x000fe40000f44270 */
[----:B------:R-:W-:-:S04]  /*17770*/  FMUL R5, R5, R16 ;  /* 0x0000001005057220 */ /* 0x000fc80000400000 */
[----:B------:R-:W-:-:S05]  /*17780*/  FFMA R5, R38, R2, R5 ;  /* 0x0000000226057223 */ /* 0x000fca0000000005 */
[----:B------:R-:W-:-:S04]  /*17790*/  F2FP.F16.F32.PACK_AB R5, RZ, R5 ;  /* 0x00000005ff05723e */ /* 0x000fc800000000ff */
[----:B------:R-:W-:Y:S01]  /*177a0*/  PRMT R10, R5, 0x7610, R10 ;  /* 0x00007610050a7816 */ /* 0x000fe2000000000a */
[----:B------:R-:W-:-:S05]  /*177b0*/  @P3 IMAD.MOV.U32 R5, RZ, RZ, R159 ;  /* 0x000000ffff053224 */ /* 0x000fca00078e009f */
[----:B------:R0:W-:Y:S01]  /*177c0*/  @P3 STG.E.U16 desc[UR44][R4.64+0x30], R10 ;  /* 0x0000300a04003986 */ /* 0x0001e2000c10152c */
[----:B------:R-:W-:Y:S05]  /*177d0*/  @!P2 BRA `(.L_x_311) ;  /* 0x000000000004a947 */ /* 0x000fea0003800000 */
[----:B------:R0:W5:Y:S02]  /*177e0*/  LDG.E.LTC128B.U16 R3, desc[UR44][R12.64+0x32] ;  /* 0x0000322c0c037981 */ /* 0x000164000c1e1520 */
.L_x_311:
[----:B------:R-:W-:Y:S05]  /*177f0*/  BSYNC B1 ;  /* 0x0000000000017941 */ /* 0x000fea0003800000 */
.L_x_310:
        /* <DEDUP_REMOVED lines=12> */
.L_x_313:
[----:B------:R-:W-:Y:S05]  /*178c0*/  BSYNC B1 ;  /* 0x0000000000017941 */ /* 0x000fea0003800000 */
.L_x_312:
        /* <DEDUP_REMOVED lines=9> */
.L_x_315:
[----:B------:R-:W-:Y:S05]  /*17960*/  BSYNC B1 ;  /* 0x0000000000017941 */ /* 0x000fea0003800000 */
.L_x_314:
        /* <DEDUP_REMOVED lines=9> */
.L_x_317:
[----:B------:R-:W-:Y:S05]  /*17a00*/  BSYNC B1 ;  /* 0x0000000000017941 */ /* 0x000fea0003800000 */
.L_x_316:
        /* <DEDUP_REMOVED lines=12> */
.L_x_319:
[----:B------:R-:W-:Y:S05]  /*17ad0*/  BSYNC B1 ;  /* 0x0000000000017941 */ /* 0x000fea0003800000 */
.L_x_318:
        /* <DEDUP_REMOVED lines=12> */
.L_x_321:
[----:B------:R-:W-:Y:S05]  /*17ba0*/  BSYNC B1 ;  /* 0x0000000000017941 */ /* 0x000fea0003800000 */
.L_x_320:
        /* <DEDUP_REMOVED lines=9> */
.L_x_323:
[----:B------:R-:W-:Y:S05]  /*17c40*/  BSYNC B1 ;  /* 0x0000000000017941 */ /* 0x000fea0003800000 */
.L_x_322:
        /* <DEDUP_REMOVED lines=9> */
.L_x_325:
[----:B------:R-:W-:Y:S05]  /*17ce0*/  BSYNC B1 ;  /* 0x0000000000017941 */ /* 0x000fea0003800000 */
.L_x_324:
        /* <DEDUP_REMOVED lines=12> */
.L_x_327:
[----:B------:R-:W-:Y:S05]  /*17db0*/  BSYNC B1 ;  /* 0x0000000000017941 */ /* 0x000fea0003800000 */
.L_x_326:
        /* <DEDUP_REMOVED lines=12> */
.L_x_329:
[----:B------:R-:W-:Y:S05]  /*17e80*/  BSYNC B1 ;  /* 0x0000000000017941 */ /* 0x000fea0003800000 */
.L_x_328:
        /* <DEDUP_REMOVED lines=9> */
.L_x_331:
[----:B------:R-:W-:Y:S05]  /*17f20*/  BSYNC B1 ;  /* 0x0000000000017941 */ /* 0x000fea0003800000 */
.L_x_330:
        /* <DEDUP_REMOVED lines=9> */
.L_x_333:
[----:B------:R-:W-:Y:S05]  /*17fc0*/  BSYNC B1 ;  /* 0x0000000000017941 */ /* 0x000fea0003800000 */
.L_x_332:
        /* <DEDUP_REMOVED lines=12> */
.L_x_335:
[----:B------:R-:W-:Y:S05]  /*18090*/  BSYNC B1 ;  /* 0x0000000000017941 */ /* 0x000fea0003800000 */
.L_x_334:
        /* <DEDUP_REMOVED lines=12> */
.L_x_337:
[----:B------:R-:W-:Y:S05]  /*18160*/  BSYNC B1 ;  /* 0x0000000000017941 */ /* 0x000fea0003800000 */
.L_x_336:
        /* <DEDUP_REMOVED lines=9> */
.L_x_339:
[----:B------:R-:W-:Y:S05]  /*18200*/  BSYNC B1 ;  /* 0x0000000000017941 */ /* 0x000fea0003800000 */
.L_x_338:
        /* <DEDUP_REMOVED lines=9> */
.L_x_341:
[----:B------:R-:W-:Y:S05]  /*182a0*/  BSYNC B1 ;  /* 0x0000000000017941 */ /* 0x000fea0003800000 */
.L_x_340:
        /* <DEDUP_REMOVED lines=12> */
.L_x_343:
[----:B------:R-:W-:Y:S05]  /*18370*/  BSYNC B1 ;  /* 0x0000000000017941 */ /* 0x000fea0003800000 */
.L_x_342:
        /* <DEDUP_REMOVED lines=12> */
.L_x_345:
[----:B------:R-:W-:Y:S05]  /*18440*/  BSYNC B1 ;  /* 0x0000000000017941 */ /* 0x000fea0003800000 */
.L_x_344:
        /* <DEDUP_REMOVED lines=9> */
.L_x_347:
[----:B------:R-:W-:Y:S05]  /*184e0*/  BSYNC B1 ;  /* 0x0000000000017941 */ /* 0x000fea0003800000 */
.L_x_346:
        /* <DEDUP_REMOVED lines=9> */
.L_x_349:
[----:B------:R-:W-:Y:S05]  /*18580*/  BSYNC B1 ;  /* 0x0000000000017941 */ /* 0x000fea0003800000 */
.L_x_348:
        /* <DEDUP_REMOVED lines=12> */
.L_x_351:
[----:B------:R-:W-:Y:S05]  /*18650*/  BSYNC B1 ;  /* 0x0000000000017941 */ /* 0x000fea0003800000 */
.L_x_350:
        /* <DEDUP_REMOVED lines=12> */
.L_x_353:
[----:B------:R-:W-:Y:S05]  /*18720*/  BSYNC B1 ;  /* 0x0000000000017941 */ /* 0x000fea0003800000 */
.L_x_352:
        /* <DEDUP_REMOVED lines=9> */
.L_x_355:
[----:B------:R-:W-:Y:S05]  /*187c0*/  BSYNC B1 ;  /* 0x0000000000017941 */ /* 0x000fea0003800000 */
.L_x_354:
        /* <DEDUP_REMOVED lines=9> */
.L_x_357:
[----:B------:R-:W-:Y:S05]  /*18860*/  BSYNC B1 ;  /* 0x0000000000017941 */ /* 0x000fea0003800000 */
.L_x_356:
        /* <DEDUP_REMOVED lines=12> */
.L_x_359:
[----:B------:R-:W-:Y:S05]  /*18930*/  BSYNC B1 ;  /* 0x0000000000017941 */ /* 0x000fea0003800000 */
.L_x_358:
        /* <DEDUP_REMOVED lines=12> */
.L_x_361:
[----:B------:R-:W-:Y:S05]  /*18a00*/  BSYNC B1 ;  /* 0x0000000000017941 */ /* 0x000fea0003800000 */
.L_x_360:
        /* <DEDUP_REMOVED lines=9> */
.L_x_363:
[----:B------:R-:W-:Y:S05]  /*18aa0*/  BSYNC B1 ;  /* 0x0000000000017941 */ /* 0x000fea0003800000 */
.L_x_362:
        /* <DEDUP_REMOVED lines=9> */
.L_x_365:
[----:B------:R-:W-:Y:S05]  /*18b40*/  BSYNC B1 ;  /* 0x0000000000017941 */ /* 0x000fea0003800000 */
.L_x_364:
        /* <DEDUP_REMOVED lines=12> */
.L_x_367:
[----:B------:R-:W-:Y:S05]  /*18c10*/  BSYNC B1 ;  /* 0x0000000000017941 */ /* 0x000fea0003800000 */
.L_x_366:
        /* <DEDUP_REMOVED lines=12> */
.L_x_369:
[----:B------:R-:W-:Y:S05]  /*18ce0*/  BSYNC B1 ;  /* 0x0000000000017941 */ /* 0x000fea0003800000 */
.L_x_368:
        /* <DEDUP_REMOVED lines=9> */
.L_x_371:
[----:B------:R-:W-:Y:S05]  /*18d80*/  BSYNC B1 ;  /* 0x0000000000017941 */ /* 0x000fea0003800000 */
.L_x_370:
        /* <DEDUP_REMOVED lines=9> */
.L_x_373:
[----:B------:R-:W-:Y:S05]  /*18e20*/  BSYNC B1 ;  /* 0x0000000000017941 */ /* 0x000fea0003800000 */
.L_x_372:
        /* <DEDUP_REMOVED lines=12> */
.L_x_375:
[----:B------:R-:W-:Y:S05]  /*18ef0*/  BSYNC B1 ;  /* 0x0000000000017941 */ /* 0x000fea0003800000 */
.L_x_374:
        /* <DEDUP_REMOVED lines=12> */
.L_x_377:
[----:B------:R-:W-:Y:S05]  /*18fc0*/  BSYNC B1 ;  /* 0x0000000000017941 */ /* 0x000fea0003800000 */
.L_x_376:
        /* <DEDUP_REMOVED lines=9> */
.L_x_379:
[----:B------:R-:W-:Y:S05]  /*19060*/  BSYNC B1 ;  /* 0x0000000000017941 */ /* 0x000fea0003800000 */
.L_x_378:
        /* <DEDUP_REMOVED lines=9> */
.L_x_381:
[----:B------:R-:W-:Y:S05]  /*19100*/  BSYNC B1 ;  /* 0x0000000000017941 */ /* 0x000fea0003800000 */
.L_x_380:
        /* <DEDUP_REMOVED lines=12> */
.L_x_383:
[----:B------:R-:W-:Y:S05]  /*191d0*/  BSYNC B1 ;  /* 0x0000000000017941 */ /* 0x000fea0003800000 */
.L_x_382:
        /* <DEDUP_REMOVED lines=12> */
.L_x_385:
[----:B------:R-:W-:Y:S05]  /*192a0*/  BSYNC B1 ;  /* 0x0000000000017941 */ /* 0x000fea0003800000 */
.L_x_384:
        /* <DEDUP_REMOVED lines=9> */
.L_x_387:
[----:B------:R-:W-:Y:S05]  /*19340*/  BSYNC B1 ;  /* 0x0000000000017941 */ /* 0x000fea0003800000 */
.L_x_386:
        /* <DEDUP_REMOVED lines=9> */
.L_x_389:
[----:B------:R-:W-:Y:S05]  /*193e0*/  BSYNC B1 ;  /* 0x0000000000017941 */ /* 0x000fea0003800000 */
.L_x_388:
        /* <DEDUP_REMOVED lines=12> */
.L_x_391:
[----:B------:R-:W-:Y:S05]  /*194b0*/  BSYNC B1 ;  /* 0x0000000000017941 */ /* 0x000fea0003800000 */
.L_x_390:
        /* <DEDUP_REMOVED lines=12> */
.L_x_393:
[----:B------:R-:W-:Y:S05]  /*19580*/  BSYNC B1 ;  /* 0x0000000000017941 */ /* 0x000fea0003800000 */
.L_x_392:
        /* <DEDUP_REMOVED lines=9> */
.L_x_395:
[----:B------:R-:W-:Y:S05]  /*19620*/  BSYNC B1 ;  /* 0x0000000000017941 */ /* 0x000fea0003800000 */
.L_x_394:
        /* <DEDUP_REMOVED lines=9> */
.L_x_397:
[----:B------:R-:W-:Y:S05]  /*196c0*/  BSYNC B1 ;  /* 0x0000000000017941 */ /* 0x000fea0003800000 */
.L_x_396:
        /* <DEDUP_REMOVED lines=12> */
.L_x_399:
[----:B------:R-:W-:Y:S05]  /*19790*/  BSYNC B1 ;  /* 0x0000000000017941 */ /* 0x000fea0003800000 */
.L_x_398:
        /* <DEDUP_REMOVED lines=12> */
.L_x_401:
[----:B------:R-:W-:Y:S05]  /*19860*/  BSYNC B1 ;  /* 0x0000000000017941 */ /* 0x000fea0003800000 */
.L_x_400:
        /* <DEDUP_REMOVED lines=9> */
.L_x_403:
[----:B------:R-:W-:Y:S05]  /*19900*/  BSYNC B1 ;  /* 0x0000000000017941 */ /* 0x000fea0003800000 */
.L_x_402:
        /* <DEDUP_REMOVED lines=9> */
.L_x_405:
[----:B------:R-:W-:Y:S05]  /*199a0*/  BSYNC B1 ;  /* 0x0000000000017941 */ /* 0x000fea0003800000 */
.L_x_404:
        /* <DEDUP_REMOVED lines=12> */
.L_x_407:
[----:B------:R-:W-:Y:S05]  /*19a70*/  BSYNC B1 ;  /* 0x0000000000017941 */ /* 0x000fea0003800000 */
.L_x_406:
        /* <DEDUP_REMOVED lines=12> */
.L_x_409:
[----:B------:R-:W-:Y:S05]  /*19b40*/  BSYNC B1 ;  /* 0x0000000000017941 */ /* 0x000fea0003800000 */
.L_x_408:
        /* <DEDUP_REMOVED lines=9> */
.L_x_411:
[----:B------:R-:W-:Y:S05]  /*19be0*/  BSYNC B1 ;  /* 0x0000000000017941 */ /* 0x000fea0003800000 */
.L_x_410:
        /* <DEDUP_REMOVED lines=9> */
.L_x_413:
[----:B------:R-:W-:Y:S05]  /*19c80*/  BSYNC B1 ;  /* 0x0000000000017941 */ /* 0x000fea0003800000 */
.L_x_412:
        /* <DEDUP_REMOVED lines=12> */
.L_x_415:
[----:B------:R-:W-:Y:S05]  /*19d50*/  BSYNC B1 ;  /* 0x0000000000017941 */ /* 0x000fea0003800000 */
.L_x_414:
        /* <DEDUP_REMOVED lines=12> */
.L_x_417:
[----:B------:R-:W-:Y:S05]  /*19e20*/  BSYNC B1 ;  /* 0x0000000000017941 */ /* 0x000fea0003800000 */
.L_x_416:
        /* <DEDUP_REMOVED lines=9> */
.L_x_419:
[----:B------:R-:W-:Y:S05]  /*19ec0*/  BSYNC B1 ;  /* 0x0000000000017941 */ /* 0x000fea0003800000 */
.L_x_418:
        /* <DEDUP_REMOVED lines=9> */
.L_x_421:
[----:B------:R-:W-:Y:S05]  /*19f60*/  BSYNC B1 ;  /* 0x0000000000017941 */ /* 0x000fea0003800000 */
.L_x_420:
        /* <DEDUP_REMOVED lines=12> */
.L_x_423:
[----:B------:R-:W-:Y:S05]  /*1a030*/  BSYNC B1 ;  /* 0x0000000000017941 */ /* 0x000fea0003800000 */
.L_x_422:
        /* <DEDUP_REMOVED lines=12> */
.L_x_425:
[----:B------:R-:W-:Y:S05]  /*1a100*/  BSYNC B1 ;  /* 0x0000000000017941 */ /* 0x000fea0003800000 */
.L_x_424:
        /* <DEDUP_REMOVED lines=9> */
.L_x_427:
[----:B------:R-:W-:Y:S05]  /*1a1a0*/  BSYNC B1 ;  /* 0x0000000000017941 */ /* 0x000fea0003800000 */
.L_x_426:
        /* <DEDUP_REMOVED lines=9> */
.L_x_429:
[----:B------:R-:W-:Y:S05]  /*1a240*/  BSYNC B1 ;  /* 0x0000000000017941 */ /* 0x000fea0003800000 */
.L_x_428:
        /* <DEDUP_REMOVED lines=12> */
.L_x_431:
[----:B------:R-:W-:Y:S05]  /*1a310*/  BSYNC B1 ;  /* 0x0000000000017941 */ /* 0x000fea0003800000 */
.L_x_430:
        /* <DEDUP_REMOVED lines=12> */
.L_x_433:
[----:B------:R-:W-:Y:S05]  /*1a3e0*/  BSYNC B1 ;  /* 0x0000000000017941 */ /* 0x000fea0003800000 */
.L_x_432:
        /* <DEDUP_REMOVED lines=9> */
.L_x_435:
[----:B------:R-:W-:Y:S05]  /*1a480*/  BSYNC B1 ;  /* 0x0000000000017941 */ /* 0x000fea0003800000 */
.L_x_434:
        /* <DEDUP_REMOVED lines=9> */
.L_x_437:
[----:B------:R-:W-:Y:S05]  /*1a520*/  BSYNC B1 ;  /* 0x0000000000017941 */ /* 0x000fea0003800000 */
.L_x_436:
        /* <DEDUP_REMOVED lines=12> */
.L_x_439:
[----:B------:R-:W-:Y:S05]  /*1a5f0*/  BSYNC B1 ;  /* 0x0000000000017941 */ /* 0x000fea0003800000 */
.L_x_438:
        /* <DEDUP_REMOVED lines=12> */
.L_x_441:
[----:B------:R-:W-:Y:S05]  /*1a6c0*/  BSYNC B1 ;  /* 0x0000000000017941 */ /* 0x000fea0003800000 */
.L_x_440:
        /* <DEDUP_REMOVED lines=9> */
.L_x_443:
[----:B------:R-:W-:Y:S05]  /*1a760*/  BSYNC B1 ;  /* 0x0000000000017941 */ /* 0x000fea0003800000 */
.L_x_442:
        /* <DEDUP_REMOVED lines=9> */
.L_x_445:
[----:B------:R-:W-:Y:S05]  /*1a800*/  BSYNC B1 ;  /* 0x0000000000017941 */ /* 0x000fea0003800000 */
.L_x_444:
        /* <DEDUP_REMOVED lines=12> */
.L_x_447:
[----:B------:R-:W-:Y:S05]  /*1a8d0*/  BSYNC B1 ;  /* 0x0000000000017941 */ /* 0x000fea0003800000 */
.L_x_446:
        /* <DEDUP_REMOVED lines=12> */
.L_x_449:
[----:B------:R-:W-:Y:S05]  /*1a9a0*/  BSYNC B1 ;  /* 0x0000000000017941 */ /* 0x000fea0003800000 */
.L_x_448:
        /* <DEDUP_REMOVED lines=9> */
.L_x_451:
[----:B------:R-:W-:Y:S05]  /*1aa40*/  BSYNC B1 ;  /* 0x0000000000017941 */ /* 0x000fea0003800000 */
.L_x_450:
        /* <DEDUP_REMOVED lines=9> */
.L_x_453:
[----:B------:R-:W-:Y:S05]  /*1aae0*/  BSYNC B1 ;  /* 0x0000000000017941 */ /* 0x000fea0003800000 */
.L_x_452:
        /* <DEDUP_REMOVED lines=12> */
.L_x_455:
[----:B------:R-:W-:Y:S05]  /*1abb0*/  BSYNC B1 ;  /* 0x0000000000017941 */ /* 0x000fea0003800000 */
.L_x_454:
        /* <DEDUP_REMOVED lines=12> */
.L_x_457:
[----:B------:R-:W-:Y:S05]  /*1ac80*/  BSYNC B1 ;  /* 0x0000000000017941 */ /* 0x000fea0003800000 */
.L_x_456:
        /* <DEDUP_REMOVED lines=9> */
.L_x_459:
[----:B------:R-:W-:Y:S05]  /*1ad20*/  BSYNC B1 ;  /* 0x0000000000017941 */ /* 0x000fea0003800000 */
.L_x_458:
        /* <DEDUP_REMOVED lines=9> */
.L_x_461:
[----:B------:R-:W-:Y:S05]  /*1adc0*/  BSYNC B1 ;  /* 0x0000000000017941 */ /* 0x000fea0003800000 */
.L_x_460:
        /* <DEDUP_REMOVED lines=12> */
.L_x_463:
[----:B------:R-:W-:Y:S05]  /*1ae90*/  BSYNC B1 ;  /* 0x0000000000017941 */ /* 0x000fea0003800000 */
.L_x_462:
        /* <DEDUP_REMOVED lines=12> */
.L_x_465:
[----:B------:R-:W-:Y:S05]  /*1af60*/  BSYNC B1 ;  /* 0x0000000000017941 */ /* 0x000fea0003800000 */
.L_x_464:
        /* <DEDUP_REMOVED lines=9> */
.L_x_467:
[----:B------:R-:W-:Y:S05]  /*1b000*/  BSYNC B1 ;  /* 0x0000000000017941 */ /* 0x000fea0003800000 */
.L_x_466:
        /* <DEDUP_REMOVED lines=9> */
.L_x_469:
[----:B------:R-:W-:Y:S05]  /*1b0a0*/  BSYNC B1 ;  /* 0x0000000000017941 */ /* 0x000fea0003800000 */
.L_x_468:
        /* <DEDUP_REMOVED lines=12> */
.L_x_471:
[----:B------:R-:W-:Y:S05]  /*1b170*/  BSYNC B1 ;  /* 0x0000000000017941 */ /* 0x000fea0003800000 */
.L_x_470:
        /* <DEDUP_REMOVED lines=12> */
.L_x_473:
[----:B------:R-:W-:Y:S05]  /*1b240*/  BSYNC B1 ;  /* 0x0000000000017941 */ /* 0x000fea0003800000 */
.L_x_472:
        /* <DEDUP_REMOVED lines=9> */
.L_x_475:
[----:B------:R-:W-:Y:S05]  /*1b2e0*/  BSYNC B1 ;  /* 0x0000000000017941 */ /* 0x000fea0003800000 */
.L_x_474:
        /* <DEDUP_REMOVED lines=9> */
.L_x_477:
[----:B------:R-:W-:Y:S05]  /*1b380*/  BSYNC B1 ;  /* 0x0000000000017941 */ /* 0x000fea0003800000 */
.L_x_476:
        /* <DEDUP_REMOVED lines=12> */
.L_x_479:
[----:B------:R-:W-:Y:S05]  /*1b450*/  BSYNC B1 ;  /* 0x0000000000017941 */ /* 0x000fea0003800000 */
.L_x_478:
        /* <DEDUP_REMOVED lines=12> */
.L_x_481:
[----:B------:R-:W-:Y:S05]  /*1b520*/  BSYNC B1 ;  /* 0x0000000000017941 */ /* 0x000fea0003800000 */
.L_x_480:
        /* <DEDUP_REMOVED lines=9> */
.L_x_483:
[----:B------:R-:W-:Y:S05]  /*1b5c0*/  BSYNC B1 ;  /* 0x0000000000017941 */ /* 0x000fea0003800000 */
.L_x_482:
        /* <DEDUP_REMOVED lines=9> */
.L_x_485:
[----:B------:R-:W-:Y:S05]  /*1b660*/  BSYNC B1 ;  /* 0x0000000000017941 */ /* 0x000fea0003800000 */
.L_x_484:
        /* <DEDUP_REMOVED lines=12> */
.L_x_487:
[----:B------:R-:W-:Y:S05]  /*1b730*/  BSYNC B1 ;  /* 0x0000000000017941 */ /* 0x000fea0003800000 */
.L_x_486:
        /* <DEDUP_REMOVED lines=12> */
.L_x_489:
[----:B------:R-:W-:Y:S05]  /*1b800*/  BSYNC B1 ;  /* 0x0000000000017941 */ /* 0x000fea0003800000 */
.L_x_488:
        /* <DEDUP_REMOVED lines=9> */
.L_x_491:
[----:B------:R-:W-:Y:S05]  /*1b8a0*/  BSYNC B1 ;  /* 0x0000000000017941 */ /* 0x000fea0003800000 */
.L_x_490:
        /* <DEDUP_REMOVED lines=9> */
.L_x_493:
[----:B------:R-:W-:Y:S05]  /*1b940*/  BSYNC B1 ;  /* 0x0000000000017941 */ /* 0x000fea0003800000 */
.L_x_492:
        /* <DEDUP_REMOVED lines=12> */
.L_x_495:
[----:B------:R-:W-:Y:S05]  /*1ba10*/  BSYNC B1 ;  /* 0x0000000000017941 */ /* 0x000fea0003800000 */
.L_x_494:
        /* <DEDUP_REMOVED lines=12> */
.L_x_497:
[----:B------:R-:W-:Y:S05]  /*1bae0*/  BSYNC B1 ;  /* 0x0000000000017941 */ /* 0x000fea0003800000 */
.L_x_496:
        /* <DEDUP_REMOVED lines=9> */
.L_x_499:
[----:B------:R-:W-:Y:S05]  /*1bb80*/  BSYNC B1 ;  /* 0x0000000000017941 */ /* 0x000fea0003800000 */
.L_x_498:
        /* <DEDUP_REMOVED lines=9> */
.L_x_501:
[----:B------:R-:W-:Y:S05]  /*1bc20*/  BSYNC B1 ;  /* 0x0000000000017941 */ /* 0x000fea0003800000 */
.L_x_500:
        /* <DEDUP_REMOVED lines=12> */
.L_x_503:
[----:B------:R-:W-:Y:S05]  /*1bcf0*/  BSYNC B1 ;  /* 0x0000000000017941 */ /* 0x000fea0003800000 */
.L_x_502:
        /* <DEDUP_REMOVED lines=12> */
.L_x_505:
[----:B------:R-:W-:Y:S05]  /*1bdc0*/  BSYNC B1 ;  /* 0x0000000000017941 */ /* 0x000fea0003800000 */
.L_x_504:
        /* <DEDUP_REMOVED lines=9> */
.L_x_507:
[----:B------:R-:W-:Y:S05]  /*1be60*/  BSYNC B1 ;  /* 0x0000000000017941 */ /* 0x000fea0003800000 */
.L_x_506:
        /* <DEDUP_REMOVED lines=9> */
.L_x_509:
[----:B------:R-:W-:Y:S05]  /*1bf00*/  BSYNC B1 ;  /* 0x0000000000017941 */ /* 0x000fea0003800000 */
.L_x_508:
        /* <DEDUP_REMOVED lines=12> */
.L_x_511:
[----:B------:R-:W-:Y:S05]  /*1bfd0*/  BSYNC B1 ;  /* 0x0000000000017941 */ /* 0x000fea0003800000 */
.L_x_510:
        /* <DEDUP_REMOVED lines=12> */
.L_x_513:
[----:B------:R-:W-:Y:S05]  /*1c0a0*/  BSYNC B1 ;  /* 0x0000000000017941 */ /* 0x000fea0003800000 */
.L_x_512:
        /* <DEDUP_REMOVED lines=9> */
.L_x_515:
[----:B------:R-:W-:Y:S05]  /*1c140*/  BSYNC B1 ;  /* 0x0000000000017941 */ /* 0x000fea0003800000 */
.L_x_514:
        /* <DEDUP_REMOVED lines=9> */
.L_x_517:
[----:B------:R-:W-:Y:S05]  /*1c1e0*/  BSYNC B1 ;  /* 0x0000000000017941 */ /* 0x000fea0003800000 */
.L_x_516:
        /* <DEDUP_REMOVED lines=12> */
.L_x_519:
[----:B------:R-:W-:Y:S05]  /*1c2b0*/  BSYNC B1 ;  /* 0x0000000000017941 */ /* 0x000fea0003800000 */
.L_x_518:
        /* <DEDUP_REMOVED lines=12> */
.L_x_521:
[----:B------:R-:W-:Y:S05]  /*1c380*/  BSYNC B1 ;  /* 0x0000000000017941 */ /* 0x000fea0003800000 */
.L_x_520:
        /* <DEDUP_REMOVED lines=9> */
.L_x_523:
[----:B------:R-:W-:Y:S05]  /*1c420*/  BSYNC B1 ;  /* 0x0000000000017941 */ /* 0x000fea0003800000 */
.L_x_522:
        /* <DEDUP_REMOVED lines=9> */
.L_x_525:
[----:B------:R-:W-:Y:S05]  /*1c4c0*/  BSYNC B1 ;  /* 0x0000000000017941 */ /* 0x000fea0003800000 */
.L_x_524:
        /* <DEDUP_REMOVED lines=12> */
.L_x_527:
[----:B------:R-:W-:Y:S05]  /*1c590*/  BSYNC B1 ;  /* 0x0000000000017941 */ /* 0x000fea0003800000 */
.L_x_526:
        /* <DEDUP_REMOVED lines=12> */
.L_x_529:
[----:B------:R-:W-:Y:S05]  /*1c660*/  BSYNC B1 ;  /* 0x0000000000017941 */ /* 0x000fea0003800000 */
.L_x_528:
        /* <DEDUP_REMOVED lines=9> */
.L_x_531:
[----:B------:R-:W-:Y:S05]  /*1c700*/  BSYNC B1 ;  /* 0x0000000000017941 */ /* 0x000fea0003800000 */
.L_x_530:
        /* <DEDUP_REMOVED lines=9> */
.L_x_533:
[----:B------:R-:W-:Y:S05]  /*1c7a0*/  BSYNC B1 ;  /* 0x0000000000017941 */ /* 0x000fea0003800000 */
.L_x_532:
[----:B-----5:R-:W-:Y:S01]  /*1c7b0*/  HADD2.F32 R5, -RZ, R3.H0_H0 ;  /* 0x20000003ff057230 */ /* 0x020fe20000004100 */
[----:B0-----:R-:W-:Y:S01]  /*1c7c0*/  @P2 MOV R4, R158 ;  /* 0x0000009e00042202 */ /* 0x001fe20000000f00 */
[----:B------:R-:W-:Y:S01]  /*1c7d0*/  BSSY B1, `(.L_x_534) ;  /* 0x000000a000017945 */ /* 0x000fe20003800000 */
[----:B------:R-:W-:Y:S02]  /*1c7e0*/  ISETP.GT.AND P1, PT, R0, 0xf9, P1 ;  /* 0x000000f90000780c */ /* 0x000fe40000f24270 */
[----:B------:R-:W-:-:S04]  /*1c7f0*/  FMUL R5, R5, R16 ;  /* 0x0000001005057220 */ /* 0x000fc80000400000 */
[----:B------:R-:W-:-:S05]  /*1c800*/  FFMA R5, R150, R2, R5 ;  /* 0x0000000296057223 */ /* 0x000fca0000000005 */
[----:B------:R-:W-:-:S04]  /*1c810*/  F2FP.F16.F32.PACK_AB R5, RZ, R5 ;  /* 0x00000005ff05723e */ /* 0x000fc800000000ff */
[----:B-1--4-:R-:W-:Y:S01]  /*1c820*/  PRMT R6, R5, 0x7610, R6 ;  /* 0x0000761005067816 */ /* 0x012fe20000000006 */
[----:B------:R-:W-:-:S05]  /*1c830*/  @P2 IMAD.MOV.U32 R5, RZ, RZ, R159 ;  /* 0x000000ffff052224 */ /* 0x000fca00078e009f */
[----:B------:R0:W-:Y:S01]  /*1c840*/  @P2 STG.E.U16 desc[UR44][R4.64+0x1f0], R6 ;  /* 0x0001f00604002986 */ /* 0x0001e2000c10152c */
[----:B------:R-:W-:Y:S05]  /*1c850*/  @!P1 BRA `(.L_x_535) ;  /* 0x0000000000049947 */ /* 0x000fea0003800000 */
[----:B------:R1:W5:Y:S02]  /*1c860*/  LDG.E.LTC128B.U16 R3, desc[UR44][R12.64+0x1f2] ;  /* 0x0001f22c0c037981 */ /* 0x000364000c1e1520 */
.L_x_535:
[----:B------:R-:W-:Y:S05]  /*1c870*/  BSYNC B1 ;  /* 0x0000000000017941 */ /* 0x000fea0003800000 */
.L_x_534:
[----:B------:R-:W-:Y:S05]  /*1c880*/  @!P1 BRA `(.L_x_536) ;  /* 0x0000004c00b09947 */ /* 0x000fea0003800000 */
[----:B-----5:R-:W-:-:S05]  /*1c890*/  HADD2.F32 R3, -RZ, R3.H0_H0 ;  /* 0x20000003ff037230 */ /* 0x020fca0000004100 */
[----:B------:R-:W-:-:S04]  /*1c8a0*/  FMUL R0, R3, R16 ;  /* 0x0000001003007220 */ /* 0x000fc80000400000 */
[----:B------:R-:W-:-:S05]  /*1c8b0*/  FFMA R0, R151, R2, R0 ;  /* 0x0000000297007223 */ /* 0x000fca0000000000 */
[----:B------:R-:W-:-:S05]  /*1c8c0*/  F2FP.F16.F32.PACK_AB R0, RZ, R0 ;  /* 0x00000000ff00723e */ /* 0x000fca00000000ff */
[----:B------:R4:W-:Y:S01]  /*1c8d0*/  STG.E.U16 desc[UR44][R158.64+0x1f2], R0 ;  /* 0x0001f2009e007986 */ /* 0x0009e2000c10152c */
[----:B------:R-:W-:Y:S05]  /*1c8e0*/  BRA `(.L_x_536) ;  /* 0x0000004c00987947 */ /* 0x000fea0003800000 */
.L_x_29:
[----:B------:R-:W2:Y:S01]  /*1c8f0*/  LDL.LU R3, [R1] ;  /* 0x0000000001037983 */ /* 0x000ea20000300800 */
[----:B------:R-:W-:-:S03]  /*1c900*/  ULDC.64 UR4, c[0x0][0x5c0] ;  /* 0x0001700000047ab9 */ /* 0x000fc60000000a00 */
[----:B------:R-:W3:Y:S04]  /*1c910*/  LDL.LU R9, [R1+0x60] ;  /* 0x0000600001097983 */ /* 0x000ee80000300800 */
[----:B------:R-:W4:Y:S04]  /*1c920*/  LDL.LU R11, [R1+0x8c] ;  /* 0x00008c00010b7983 */ /* 0x000f280000300800 */
[----:B------:R-:W5:Y:S04]  /*1c930*/  LDL.LU R235, [R1+0x9c] ;  /* 0x00009c0001eb7983 */ /* 0x000f680000300800 */
        /* <DEDUP_REMOVED lines=75> */
[----:B------:R-:W5:Y:S01]  /*1cdf0*/  LDL.LU R158, [R1+0x1cc] ;  /* 0x0001cc00019e7983 */ /* 0x000f620000300800 */
[----:B--2---:R-:W-:-:S03]  /*1ce00*/  FMUL R3, R3, R2 ;  /* 0x0000000203037220 */ /* 0x004fc60000400000 */
[----:B------:R-:W2:Y:S01]  /*1ce10*/  LDL.LU R157, [R1+0x1d0] ;  /* 0x0001d000019d7983 */ /* 0x000ea20000300800 */
[----:B------:R-:W-:-:S03]  /*1ce20*/  LEA R4, P0, R6, UR4, 0x1 ;  /* 0x0000000406047c11 */ /* 0x000fc6000f8008ff */
[----:B------:R-:W2:Y:S04]  /*1ce30*/  LDL.LU R156, [R1+0x1d4] ;  /* 0x0001d400019c7983 */ /* 0x000ea80000300800 */
[----:B------:R-:W2:Y:S04]  /*1ce40*/  LDL.LU R155, [R1+0x1d8] ;  /* 0x0001d800019b7983 */ /* 0x000ea80000300800 */
[----:B------:R-:W2:Y:S04]  /*1ce50*/  LDL.LU R154, [R1+0x1dc] ;  /* 0x0001dc00019a7983 */ /* 0x000ea80000300800 */
[----:B------:R-:W2:Y:S01]  /*1ce60*/  LDL.LU R153, [R1+0x1e0] ;  /* 0x0001e00001997983 */ /* 0x000ea20000300800 */
[----:B------:R-:W-:-:S03]  /*1ce70*/  LEA.HI.X R5, R6, UR5, R10, 0x1, P0 ;  /* 0x0000000506057c11 */ /* 0x000fc600080f0c0a */
[----:B------:R-:W2:Y:S01]  /*1ce80*/  LDL.LU R152, [R1+0x1e4] ;  /* 0x0001e40001987983 */ /* 0x000ea20000300800 */
[----:B------:R-:W-:-:S03]  /*1ce90*/  F2FP.F16.F32.PACK_AB R3, RZ, R3 ;  /* 0x00000003ff03723e */ /* 0x000fc600000000ff */
[----:B------:R-:W2:Y:S04]  /*1cea0*/  LDL.LU R23, [R1+0x1e8] ;  /* 0x0001e80001177983 */ /* 0x000ea80000300800 */
[----:B------:R-:W2:Y:S04]  /*1ceb0*/  LDL.LU R22, [R1+0x1ec] ;  /* 0x0001ec0001167983 */ /* 0x000ea80000300800 */
[----:B------:R-:W2:Y:S04]  /*1cec0*/  LDL.LU R21, [R1+0x1f0] ;  /* 0x0001f00001157983 */ /* 0x000ea80000300800 */
[----:B------:R-:W2:Y:S04]  /*1ced0*/  LDL.LU R20, [R1+0x1f4] ;  /* 0x0001f40001147983 */ /* 0x000ea80000300800 */
[----:B------:R-:W2:Y:S04]  /*1cee0*/  LDL.LU R19, [R1+0x1f8] ;  /* 0x0001f80001137983 */ /* 0x000ea80000300800 */
[----:B------:R-:W2:Y:S04]  /*1cef0*/  LDL.LU R18, [R1+0x1fc] ;  /* 0x0001fc0001127983 */ /* 0x000ea80000300800 */
[----:B------:R-:W3:Y:S04]  /*1cf00*/  LDL.LU R7, [R1+0x8] ;  /* 0x0000080001077983 */ /* 0x000ee80000300800 */
[----:B------:R-:W4:Y:S04]  /*1cf10*/  LDL.LU R6, [R1+0xc] ;  /* 0x00000c0001067983 */ /* 0x000f280000300800 */
[----:B------:R0:W-:Y:S04]  /*1cf20*/  @P1 STG.E.U16 desc[UR44][R4.64], R3 ;  /* 0x0000000304001986 */ /* 0x0001e8000c10152c */
[----:B0-----:R-:W5:Y:S01]  /*1cf30*/  LDL.LU R3, [R1+0x4] ;  /* 0x0000040001037983 */ /* 0x001f620000300800 */
[----:B------:R-:W-:Y:S01]  /*1cf40*/  ISETP.GT.AND P0, PT, R0, 0x1, P3 ;  /* 0x000000010000780c */ /* 0x000fe20001f04270 */
[----:B------:R-:W-:Y:S01]  /*1cf50*/  USHF.L.U32 UR5, UR8, 0x4, URZ ;  /* 0x0000000408057899 */ /* 0x000fe2000800063f */
[----:B------:R-:W-:Y:S01]  /*1cf60*/  ISETP.GT.AND P2, PT, R17, 0x8, PT ;  /* 0x000000081100780c */ /* 0x000fe20003f44270 */
[----:B------:R-:W-:Y:S01]  /*1cf70*/  USHF.L.U64.HI UR4, UR8, 0x4, UR9 ;  /* 0x0000000408047899 */ /* 0x000fe20008010209 */
[----:B---3--:R-:W-:-:S05]  /*1cf80*/  FMUL R7, R7, R2 ;  /* 0x0000000207077220 */ /* 0x008fca0000400000 */
[----:B------:R-:W-:-:S04]  /*1cf90*/  F2FP.F16.F32.PACK_AB R7, RZ, R7 ;  /* 0x00000007ff07723e */ /* 0x000fc800000000ff */
[----:B------:R-:W-:Y:S01]  /*1cfa0*/  PRMT R8, R7, 0x7610, R8 ;  /* 0x0000761007087816 */ /* 0x000fe20000000008 */
[----:B-----5:R-:W-:-:S05]  /*1cfb0*/  FMUL R3, R3, R2 ;  /* 0x0000000203037220 */ /* 0x020fca0000400000 */
[----:B------:R-:W-:-:S05]  /*1cfc0*/  F2FP.F16.F32.PACK_AB R3, RZ, R3 ;  /* 0x00000003ff03723e */ /* 0x000fca00000000ff */
[----:B------:R4:W-:Y:S01]  /*1cfd0*/  @P0 STG.E.U16 desc[UR44][R4.64+0x2], R3 ;  /* 0x0000020304000986 */ /* 0x0009e2000c10152c */
[----:B------:R-:W-:Y:S01]  /*1cfe0*/  ISETP.GT.AND P0, PT, R0, RZ, P2 ;  /* 0x000000ff0000720c */ /* 0x000fe20001704270 */
[----:B----4-:R-:W-:Y:S01]  /*1cff0*/  FMUL R3, R6, R2 ;  /* 0x0000000206037220 */ /* 0x010fe20000400000 */
[----:B------:R-:W-:-:S04]  /*1d000*/  IADD3 R6, P1, R4, UR5, RZ ;  /* 0x0000000504067c10 */ /* 0x000fc8000ff3e0ff */
[----:B------:R-:W-:Y:S02]  /*1d010*/  IADD3.X R7, R5, UR4, RZ, P1, !PT ;  /* 0x0000000405077c10 */ /* 0x000fe40008ffe4ff */
[----:B------:R-:W-:-:S05]  /*1d020*/  F2FP.F16.F32.PACK_AB R3, RZ, R3 ;  /* 0x00000003ff03723e */ /* 0x000fca00000000ff */
[----:B------:R0:W-:Y:S01]  /*1d030*/  @P0 STG.E.U16 desc[UR44][R6.64], R8 ;  /* 0x0000000806000986 */ /* 0x0001e2000c10152c */
[----:B------:R-:W-:-:S03]  /*1d040*/  ISETP.GT.AND P0, PT, R0, 0x1, P2 ;  /* 0x000000010000780c */ /* 0x000fc60001704270 */
[----:B0-----:R-:W3:Y:S10]  /*1d050*/  LDL.LU R8, [R1+0x50] ;  /* 0x0000500001087983 */ /* 0x001ef40000300800 */
[----:B------:R0:W-:Y:S04]  /*1d060*/  @P0 STG.E.U16 desc[UR44][R6.64+0x2], R3 ;  /* 0x0000020306000986 */ /* 0x0001e8000c10152c */
[----:B0-----:R-:W4:Y:S01]  /*1d070*/  LDL.LU R3, [R1+0x10] ;  /* 0x0000100001037983 */ /* 0x001f220000300800 */
[----:B------:R-:W-:Y:S01]  /*1d080*/  ISETP.GT.AND P0, PT, R0, 0x8, P3 ;  /* 0x000000080000780c */ /* 0x000fe20001f04270 */
[----:B----4-:R-:W-:-:S05]  /*1d090*/  FMUL R3, R3, R2 ;  /* 0x0000000203037220 */ /* 0x010fca0000400000 */
[----:B------:R-:W-:-:S07]  /*1d0a0*/  F2FP.F16.F32.PACK_AB R3, RZ, R3 ;  /* 0x00000003ff03723e */ /* 0x000fce00000000ff */
        /* <DEDUP_REMOVED lines=73> */
[----:B---3--:R-:W-:-:S05]  /*1d540*/  FMUL R8, R8, R2 ;  /* 0x0000000208087220 */ /* 0x008fca0000400000 */
[----:B------:R-:W-:Y:S01]  /*1d550*/  F2FP.F16.F32.PACK_AB R8, RZ, R8 ;  /* 0x00000008ff08723e */ /* 0x000fe200000000ff */
[----:B----4-:R-:W-:-:S05]  /*1d560*/  FMUL R3, R3, R2 ;  /* 0x0000000203037220 */ /* 0x010fca0000400000 */
[----:B------:R-:W-:-:S05]  /*1d570*/  F2FP.F16.F32.PACK_AB R3, RZ, R3 ;  /* 0x00000003ff03723e */ /* 0x000fca00000000ff */
[----:B------:R0:W-:Y:S01]  /*1d580*/  @P0 STG.E.U16 desc[UR44][R6.64+0x42], R3 ;  /* 0x0000420306000986 */ /* 0x0001e2000c10152c */
[----:B------:R-:W-:-:S03]  /*1d590*/  ISETP.GT.AND P0, PT, R0, 0x28, P3 ;  /* 0x000000280000780c */ /* 0x000fc60001f04270 */
[----:B0-----:R-:W3:Y:S01]  /*1d5a0*/  LDL.LU R3, [R1+0x54] ;  /* 0x0000540001037983 */ /* 0x001ee20000300800 */
[----:B------:R-:W-:-:S09]  /*1d5b0*/  ISETP.GT.AND P1, PT, R0, 0x29, P3 ;  /* 0x000000290000780c */ /* 0x000fd20001f24270 */
[----:B------:R0:W-:Y:S04]  /*1d5c0*/  @P0 STG.E.U16 desc[UR44][R4.64+0x50], R8 ;  /* 0x0000500804000986 */ /* 0x0001e8000c10152c */
[----:B0-----:R-:W4:Y:S01]  /*1d5d0*/  LDL.LU R8, [R1+0x58] ;  /* 0x0000580001087983 */ /* 0x001f220000300800 */
[----:B---3--:R-:W-:-:S05]  /*1d5e0*/  FMUL R3, R3, R2 ;  /* 0x0000000203037220 */ /* 0x008fca0000400000 */
[----:B------:R-:W-:-:S05]  /*1d5f0*/  F2FP.F16.F32.PACK_AB R3, RZ, R3 ;  /* 0x00000003ff03723e */ /* 0x000fca00000000ff */
[----:B------:R0:W-:Y:S01]  /*1d600*/  @P1 STG.E.U16 desc[UR44][R4.64+0x52], R3 ;  /* 0x0000520304001986 */ /* 0x0001e2000c10152c */
[----:B----4-:R-:W-:-:S05]  /*1d610*/  FMUL R8, R8, R2 ;  /* 0x0000000208087220 */ /* 0x010fca0000400000 */
[----:B------:R-:W-:Y:S01]  /*1d620*/  F2FP.F16.F32.PACK_AB R8, RZ, R8 ;  /* 0x00000008ff08723e */ /* 0x000fe200000000ff */
[----:B0-----:R-:W3:Y:S03]  /*1d630*/  LDL.LU R3, [R1+0x5c] ;  /* 0x00005c0001037983 */ /* 0x001ee60000300800 */
[----:B------:R-:W-:Y:S02]  /*1d640*/  PRMT R10, R8, 0x7610, R10 ;  /* 0x00007610080a7816 */ /* 0x000fe4000000000a */
[----:B------:R-:W4:Y:S01]  /*1d650*/  LDL.LU R8, [R1+0x64] ;  /* 0x0000640001087983 */ /* 0x000f220000300800 */
[C---:B------:R-:W-:Y:S02]  /*1d660*/  ISETP.GT.AND P1, PT, R0.reuse, 0x28, P2 ;  /* 0x000000280000780c */ /* 0x040fe40001724270 */
[C---:B------:R-:W-:Y:S02]  /*1d670*/  ISETP.GT.AND P4, PT, R0.reuse, 0x29, P2 ;  /* 0x000000290000780c */ /* 0x040fe40001784270 */
[C---:B------:R-:W-:Y:S01]  /*1d680*/  ISETP.GT.AND P5, PT, R0.reuse, 0x30, P3 ;  /* 0x000000300000780c */ /* 0x040fe20001fa4270 */
[----:B------:R-:W-:Y:S01]  /*1d690*/  FMUL R9, R9, R2 ;  /* 0x0000000209097220 */ /* 0x000fe20000400000 */
[----:B------:R-:W-:-:S04]  /*1d6a0*/  ISETP.GT.AND P0, PT, R0, 0x31, P3 ;  /* 0x000000310000780c */ /* 0x000fc80001f04270 */
[----:B------:R-:W-:-:S03]  /*1d6b0*/  F2FP.F16.F32.PACK_AB R9, RZ, R9 ;  /* 0x00000009ff09723e */ /* 0x000fc600000000ff */
[----:B------:R0:W-:Y:S04]  /*1d6c0*/  @P1 STG.E.U16 desc[UR44][R6.64+0x50], R10 ;  /* 0x0000500a06001986 */ /* 0x0001e8000c10152c */
[----:B0-----:R-:W5:Y:S01]  /*1d6d0*/  LDL.LU R10, [R1+0x74] ;  /* 0x00007400010a7983 */ /* 0x001f620000300800 */
[----:B---3--:R-:W-:-:S05]  /*1d6e0*/  FMUL R3, R3, R2 ;  /* 0x0000000203037220 */ /* 0x008fca0000400000 */
[----:B------:R-:W-:Y:S01]  /*1d6f0*/  F2FP.F16.F32.PACK_AB R3, RZ, R3 ;  /* 0x00000003ff03723e */ /* 0x000fe200000000ff */
[----:B----4-:R-:W-:-:S04]  /*1d700*/  FMUL R8, R8, R2 ;  /* 0x0000000208087220 */ /* 0x010fc80000400000 */
[----:B------:R0:W-:Y:S04]  /*1d710*/  @P4 STG.E.U16 desc[UR44][R6.64+0x52], R3 ;  /* 0x0000520306004986 */ /* 0x0001e8000c10152c */
[----:B------:R1:W-:Y:S01]  /*1d720*/  @P5 STG.E.U16 desc[UR44][R4.64+0x60], R9 ;  /* 0x0000600904005986 */ /* 0x0003e2000c10152c */
[----:B0-----:R-:W-:-:S03]  /*1d730*/  F2FP.F16.F32.PACK_AB R3, RZ, R8 ;  /* 0x00000008ff03723e */ /* 0x001fc600000000ff */
[----:B------:R-:W3:Y:S01]  /*1d740*/  LDL.LU R8, [R1+0x68] ;  /* 0x0000680001087983 */ /* 0x000ee20000300800 */
[----:B-1----:R-:W-:-:S03]  /*1d750*/  PRMT R9, R3, 0x7610, R9 ;  /* 0x0000761003097816 */ /* 0x002fc60000000009 */
[----:B------:R-:W4:Y:S04]  /*1d760*/  LDL.LU R3, [R1+0x6c] ;  /* 0x00006c0001037983 */ /* 0x000f280000300800 */
[----:B------:R0:W-:Y:S04]  /*1d770*/  @P0 STG.E.U16 desc[UR44][R4.64+0x62], R9 ;  /* 0x0000620904000986 */ /* 0x0001e8000c10152c */
[----:B0-----:R-:W2:Y:S01]  /*1d780*/  LDL.LU R9, [R1+0x70] ;  /* 0x0000700001097983 */ /* 0x001ea20000300800 */
[----:B------:R-:W-:Y:S01]  /*1d790*/  ISETP.GT.AND P1, PT, R0, 0x30, P2 ;  /* 0x000000300000780c */ /* 0x000fe20001724270 */
[----:B---3--:R-:W-:-:S05]  /*1d7a0*/  FMUL R8, R8, R2 ;  /* 0x0000000208087220 */ /* 0x008fca0000400000 */
[----:B------:R-:W-:-:S07]  /*1d7b0*/  F2FP.F16.F32.PACK_AB R8, RZ, R8 ;  /* 0x00000008ff08723e */ /* 0x000fce00000000ff */
[----:B------:R0:W-:Y:S01]  /*1d7c0*/  @P1 STG.E.U16 desc[UR44][R6.64+0x60], R8 ;  /* 0x0000600806001986 */ /* 0x0001e2000c10152c */
[----:B--2---:R-:W-:-:S05]  /*1d7d0*/  FMUL R9, R9, R2 ;  /* 0x0000000209097220 */ /* 0x004fca0000400000 */
[----:B0-----:R-:W-:-:S04]  /*1d7e0*/  F2FP.F16.F32.PACK_AB R8, RZ, R9 ;  /* 0x00000009ff08723e */ /* 0x001fc800000000ff */
[----:B------:R-:W-:Y:S02]  /*1d7f0*/  PRMT R9, R8, 0x7610, R9 ;  /* 0x0000761008097816 */ /* 0x000fe40000000009 */
[----:B------:R-:W2:Y:S01]  /*1d800*/  LDL.LU R8, [R1+0x78] ;  /* 0x0000780001087983 */ /* 0x000ea20000300800 */
[----:B------:R-:W-:Y:S01]  /*1d810*/  ISETP.GT.AND P4, PT, R0, 0x31, P2 ;  /* 0x000000310000780c */ /* 0x000fe20001784270 */
[-C--:B----4-:R-:W-:Y:S01]  /*1d820*/  FMUL R3, R3, R2.reuse ;  /* 0x0000000203037220 */ /* 0x090fe20000400000 */
[----:B-----5:R-:W-:Y:S01]  /*1d830*/  FMUL R10, R10, R2 ;  /* 0x000000020a0a7220 */ /* 0x020fe20000400000 */
[----:B------:R-:W-:-:S03]  /*1d840*/  ISETP.GT.AND P5, PT, R0, 0x38, P3 ;  /* 0x000000380000780c */ /* 0x000fc60001fa4270 */
[----:B------:R-:W-:Y:S02]  /*1d850*/  F2FP.F16.F32.PACK_AB R3, RZ, R3 ;  /* 0x00000003ff03723e */ /* 0x000fe400000000ff */
[----:B------:R-:W-:-:S05]  /*1d860*/  ISETP.GT.AND P6, PT, R0, 0x39, P3 ;  /* 0x000000390000780c */ /* 0x000fca0001fc4270 */
[----:B------:R0:W-:Y:S04]  /*1d870*/  @P4 STG.E.U16 desc[UR44][R6.64+0x62], R3 ;  /* 0x0000620306004986 */ /* 0x0001e8000c10152c */
[----:B------:R1:W-:Y:S01]  /*1d880*/  @P5 STG.E.U16 desc[UR44][R4.64+0x70], R9 ;  /* 0x0000700904005986 */ /* 0x0003e2000c10152c */
[----:B0-----:R-:W-:-:S04]  /*1d890*/  F2FP.F16.F32.PACK_AB R3, RZ, R10 ;  /* 0x0000000aff03723e */ /* 0x001fc800000000ff */
[----:B------:R-:W-:Y:S01]  /*1d8a0*/  PRMT R10, R3, 0x7610, R10 ;  /* 0x00007610030a7816 */ /* 0x000fe2000000000a */
[----:B-1----:R-:W3:Y:S04]  /*1d8b0*/  LDL.LU R9, [R1+0x7c] ;  /* 0x00007c0001097983 */ /* 0x002ee80000300800 */
[----:B------:R0:W-:Y:S01]  /*1d8c0*/  @P6 STG.E.U16 desc[UR44][R4.64+0x72], R10 ;  /* 0x0000720a04006986 */ /* 0x0001e2000c10152c */
[----:B--2---:R-:W-:-:S05]  /*1d8d0*/  FMUL R8, R8, R2 ;  /* 0x0000000208087220 */ /* 0x004fca0000400000 */
[----:B------:R-:W-:Y:S02]  /*1d8e0*/  F2FP.F16.F32.PACK_AB R3, RZ, R8 ;  /* 0x00000008ff03723e */ /* 0x000fe400000000ff */
[----:B------:R-:W2:Y:S02]  /*1d8f0*/  LDL.LU R8, [R1+0x80] ;  /* 0x0000800001087983 */ /* 0x000ea40000300800 */
[----:B0-----:R-:W-:Y:S02]  /*1d900*/  PRMT R10, R3, 0x7610, R10 ;  /* 0x00007610030a7816 */ /* 0x001fe4000000000a */
[----:B------:R-:W4:Y:S01]  /*1d910*/  LDL.LU R3, [R1+0x84] ;  /* 0x0000840001037983 */ /* 0x000f220000300800 */
[----:B------:R-:W-:-:S13]  /*1d920*/  ISETP.GT.AND P0, PT, R0, 0x38, P2 ;  /* 0x000000380000780c */ /* 0x000fda0001704270 */
[----:B------:R0:W-:Y:S01]  /*1d930*/  @P0 STG.E.U16 desc[UR44][R6.64+0x70], R10 ;  /* 0x0000700a06000986 */ /* 0x0001e2000c10152c */
[-C--:B--2---:R-:W-:Y:S01]  /*1d940*/  FMUL R8, R8, R2.reuse ;  /* 0x0000000208087220 */ /* 0x084fe20000400000 */
[----:B----4-:R-:W-:-:S04]  /*1d950*/  FMUL R3, R3, R2 ;  /* 0x0000000203037220 */ /* 0x010fc80000400000 */
[----:B0-----:R-:W-:Y:S02]  /*1d960*/  F2FP.F16.F32.PACK_AB R10, RZ, R8 ;  /* 0x00000008ff0a723e */ /* 0x001fe400000000ff */
[----:B------:R-:W-:Y:S02]  /*1d970*/  F2FP.F16.F32.PACK_AB R8, RZ, R3 ;  /* 0x00000003ff08723e */ /* 0x000fe400000000ff */
[----:B------:R-:W2:Y:S01]  /*1d980*/  LDL.LU R3, [R1+0x88] ;  /* 0x0000880001037983 */ /* 0x000ea20000300800 */
[----:B------:R-:W-:Y:S01]  /*1d990*/  ISETP.GT.AND P1, PT, R0, 0x39, P2 ;  /* 0x000000390000780c */ /* 0x000fe20001724270 */
[----:B---3--:R-:W-:-:S05]  /*1d9a0*/  FMUL R9, R9, R2 ;  /* 0x0000000209097220 */ /* 0x008fca0000400000 */
[----:B------:R-:W-:-:S07]  /*1d9b0*/  F2FP.F16.F32.PACK_AB R9, RZ, R9 ;  /* 0x00000009ff09723e */ /* 0x000fce00000000ff */
[----:B------:R0:W-:Y:S04]  /*1d9c0*/  @P1 STG.E.U16 desc[UR44][R6.64+0x72], R9 ;  /* 0x0000720906001986 */ /* 0x0001e8000c10152c */
[----:B0-----:R-:W3:Y:S01]  /*1d9d0*/  LDL.LU R9, [R1+0x94] ;  /* 0x0000940001097983 */ /* 0x001ee20000300800 */
[----:B--2---:R-:W-:-:S05]  /*1d9e0*/  FMUL R3, R3, R2 ;  /* 0x0000000203037220 */ /* 0x004fca0000400000 */
[----:B------:R-:W-:-:S04]  /*1d9f0*/  F2FP.F16.F32.PACK_AB R3, RZ, R3 ;  /* 0x00000003ff03723e */ /* 0x000fc800000000ff */
[----:B------:R-:W-:Y:S02]  /*1da00*/  PRMT R12, R3, 0x7610, R12 ;  /* 0x00007610030c7816 */ /* 0x000fe4000000000c */
[----:B------:R-:W2:Y:S01]  /*1da10*/  LDL.LU R3, [R1+0x90] ;  /* 0x0000900001037983 */ /* 0x000ea20000300800 */
[----:B------:R-:W-:-:S13]  /*1da20*/  ISETP.GT.AND P4, PT, R0, 0x40, P3 ;  /* 0x000000400000780c */ /* 0x000fda0001f84270 */
[----:B------:R0:W-:Y:S01]  /*1da30*/  @P4 STG.E.U16 desc[UR44][R4.64+0x80], R10 ;  /* 0x0000800a04004986 */ /* 0x0001e2000c10152c */
[----:B--2---:R-:W-:-:S05]  /*1da40*/  FMUL R3, R3, R2 ;  /* 0x0000000203037220 */ /* 0x004fca0000400000 */
[----:B0-----:R-:W-:Y:S02]  /*1da50*/  F2FP.F16.F32.PACK_AB R10, RZ, R3 ;  /* 0x00000003ff0a723e */ /* 0x001fe400000000ff */
[----:B------:R-:W2:Y:S01]  /*1da60*/  LDL.LU R3, [R1+0x98] ;  /* 0x0000980001037983 */ /* 0x000ea20000300800 */
[C---:B------:R-:W-:Y:S02]  /*1da70*/  ISETP.GT.AND P5, PT, R0.reuse, 0x41, P3 ;  /* 0x000000410000780c */ /* 0x040fe40001fa4270 */
[C---:B------:R-:W-:Y:S01]  /*1da80*/  ISETP.GT.AND P0, PT, R0.reuse, 0x40, P2 ;  /* 0x000000400000780c */ /* 0x040fe20001704270 */
[-C--:B---3--:R-:W-:Y:S01]  /*1da90*/  FMUL R9, R9, R2.reuse ;  /* 0x0000000209097220 */ /* 0x088fe20000400000 */
[C---:B------:R-:W-:Y:S01]  /*1daa0*/  ISETP.GT.AND P1, PT, R0.reuse, 0x41, P2 ;  /* 0x000000410000780c */ /* 0x040fe20001724270 */
[----:B------:R-:W-:Y:S01]  /*1dab0*/  FMUL R11, R11, R2 ;  /* 0x000000020b0b7220 */ /* 0x000fe20000400000 */
[----:B------:R-:W-:Y:S02]  /*1dac0*/  ISETP.GT.AND P4, PT, R0, 0x48, P3 ;  /* 0x000000480000780c */ /* 0x000fe40001f84270 */
[----:B------:R-:W-:-:S05]  /*1dad0*/  F2FP.F16.F32.PACK_AB R9, RZ, R9 ;  /* 0x00000009ff09723e */ /* 0x000fca00000000ff */
[----:B------:R0:W-:Y:S01]  /*1dae0*/  @P5 STG.E.U16 desc[UR44][R4.64+0x82], R8 ;  /* 0x0000820804005986 */ /* 0x0001e2000c10152c */
[----:B------:R-:W-:-:S03]  /*1daf0*/  ISETP.GT.AND P5, PT, R0, 0x49, P3 ;  /* 0x000000490000780c */ /* 0x000fc60001fa4270 */
[----:B------:R1:W-:Y:S01]  /*1db00*/  @P0 STG.E.U16 desc[UR44][R6.64+0x80], R12 ;  /* 0x0000800c06000986 */ /* 0x0003e2000c10152c */
[----:B------:R-:W-:Y:S02]  /*1db10*/  ISETP.GT.AND P0, PT, R0, 0x48, P2 ;  /* 0x000000480000780c */ /* 0x000fe40001704270 */
[----:B------:R-:W-:Y:S02]  /*1db20*/  F2FP.F16.F32.PACK_AB R11, RZ, R11 ;  /* 0x0000000bff0b723e */ /* 0x000fe400000000ff */
[----:B0-----:R-:W-:-:S03]  /*1db30*/  PRMT R8, R10, 0x7610, R8 ;  /* 0x000076100a087816 */ /* 0x001fc60000000008 */
[----:B------:R-:W-:Y:S01]  /*1db40*/  @P1 STG.E.U16 desc[UR44][R6.64+0x82], R11 ;  /* 0x0000820b06001986 */ /* 0x000fe2000c10152c */
[----:B-1----:R-:W-:Y:S02]  /*1db50*/  PRMT R12, R9, 0x7610, R12 ;  /* 0x00007610090c7816 */ /* 0x002fe4000000000c */
[C---:B------:R-:W-:Y:S01]  /*1db60*/  ISETP.GT.AND P1, PT, R0.reuse, 0x49, P2 ;  /* 0x000000490000780c */ /* 0x040fe20001724270 */
[----:B------:R0:W-:Y:S01]  /*1db70*/  @P4 STG.E.U16 desc[UR44][R4.64+0x90], R8 ;  /* 0x0000900804004986 */ /* 0x0001e2000c10152c */
[----:B------:R-:W-:-:S03]  /*1db80*/  ISETP.GT.AND P4, PT, R0, 0x50, P3 ;  /* 0x000000500000780c */ /* 0x000fc60001f84270 */
[----:B------:R1:W-:Y:S01]  /*1db90*/  @P5 STG.E.U16 desc[UR44][R4.64+0x92], R12 ;  /* 0x0000920c04005986 */ /* 0x0003e2000c10152c */
[----:B0-----:R-:W-:Y:S01]  /*1dba0*/  FMUL R8, R233, R2 ;  /* 0x00000002e9087220 */ /* 0x001fe20000400000 */
[----:B------:R-:W-:-:S04]  /*1dbb0*/  ISETP.GT.AND P5, PT, R0, 0x51, P3 ;  /* 0x000000510000780c */ /* 0x000fc80001fa4270 */
[----:B------:R-:W-:-:S04]  /*1dbc0*/  F2FP.F16.F32.PACK_AB R8, RZ, R8 ;  /* 0x00000008ff08723e */ /* 0x000fc800000000ff */
[----:B-1----:R-:W-:Y:S02]  /*1dbd0*/  PRMT R12, R8, 0x7610, R12 ;  /* 0x00007610080c7816 */ /* 0x002fe4000000000c */
[----:B------:R-:W-:Y:S01]  /*1dbe0*/  ISETP.GT.AND P6, PT, R0, 0x71, P3 ;  /* 0x000000710000780c */ /* 0x000fe20001fc4270 */
[----:B--2---:R-:W-:-:S05]  /*1dbf0*/  FMUL R3, R3, R2 ;  /* 0x0000000203037220 */ /* 0x004fca0000400000 */
[----:B------:R-:W-:Y:S01]  /*1dc00*/  F2FP.F16.F32.PACK_AB R10, RZ, R3 ;  /* 0x00000003ff0a723e */ /* 0x000fe200000000ff */
[----:B------:R-:W-:-:S05]  /*1dc10*/  FMUL R3, R235, R2 ;  /* 0x00000002eb037220 */ /* 0x000fca0000400000 */
[----:B------:R-:W-:Y:S01]  /*1dc20*/  F2FP.F16.F32.PACK_AB R9, RZ, R3 ;  /* 0x00000003ff09723e */ /* 0x000fe200000000ff */
[-C--:B------:R-:W-:Y:S01]  /*1dc30*/  FMUL R3, R234, R2.reuse ;  /* 0x00000002ea037220 */ /* 0x080fe20000400000 */
[----:B------:R0:W-:Y:S04]  /*1dc40*/  @P0 STG.E.U16 desc[UR44][R6.64+0x90], R10 ;  /* 0x0000900a06000986 */ /* 0x0001e8000c10152c */
[----:B------:R-:W-:Y:S02]  /*1dc50*/  F2FP.F16.F32.PACK_AB R3, RZ, R3 ;  /* 0x00000003ff03723e */ /* 0x000fe400000000ff */
[----:B------:R-:W-:Y:S01]  /*1dc60*/  PRMT R11, R9, 0x7610, R11 ;  /* 0x00007610090b7816 */ /* 0x000fe2000000000b */
[-C--:B------:R-:W-:Y:S01]  /*1dc70*/  FMUL R9, R232, R2.reuse ;  /* 0x00000002e8097220 */ /* 0x080fe20000400000 */
[----:B0-----:R-:W-:Y:S01]  /*1dc80*/  PRMT R10, R3, 0x7610, R10 ;  /* 0x00007610030a7816 */ /* 0x001fe2000000000a */
[----:B------:R-:W-:-:S02]  /*1dc90*/  FMUL R3, R231, R2 ;  /* 0x00000002e7037220 */ /* 0x000fc40000400000 */
[----:B------:R0:W-:Y:S01]  /*1dca0*/  @P1 STG.E.U16 desc[UR44][R6.64+0x92], R11 ;  /* 0x0000920b06001986 */ /* 0x0001e2000c10152c */
[----:B------:R-:W-:Y:S02]  /*1dcb0*/  ISETP.GT.AND P1, PT, R0, 0x50, P2 ;  /* 0x000000500000780c */ /* 0x000fe40001724270 */
[----:B------:R-:W-:Y:S02]  /*1dcc0*/  F2FP.F16.F32.PACK_AB R9, RZ, R9 ;  /* 0x00000009ff09723e */ /* 0x000fe400000000ff */
[----:B------:R-:W-:Y:S01]  /*1dcd0*/  F2FP.F16.F32.PACK_AB R8, RZ, R3 ;  /* 0x00000003ff08723e */ /* 0x000fe200000000ff */
[----:B------:R-:W-:Y:S01]  /*1dce0*/  FMUL R3, R230, R2 ;  /* 0x00000002e6037220 */ /* 0x000fe20000400000 */
[C---:B------:R-:W-:Y:S01]  /*1dcf0*/  ISETP.GT.AND P0, PT, R0.reuse, 0x51, P2 ;  /* 0x000000510000780c */ /* 0x040fe20001704270 */
[----:B------:R1:W-:Y:S01]  /*1dd00*/  @P4 STG.E.U16 desc[UR44][R4.64+0xa0], R10 ;  /* 0x0000a00a04004986 */ /* 0x0003e2000c10152c */
[----:B------:R-:W-:Y:S02]  /*1dd10*/  ISETP.GT.AND P4, PT, R0, 0x58, P3 ;  /* 0x000000580000780c */ /* 0x000fe40001f84270 */
[----:B0-----:R-:W-:-:S02]  /*1dd20*/  PRMT R11, R9, 0x7610, R11 ;  /* 0x00007610090b7816 */ /* 0x001fc4000000000b */
[----:B------:R-:W-:Y:S01]  /*1dd30*/  F2FP.F16.F32.PACK_AB R9, RZ, R3 ;  /* 0x00000003ff09723e */ /* 0x000fe200000000ff */
[-C--:B------:R-:W-:Y:S01]  /*1dd40*/  FMUL R3, R228, R2.reuse ;  /* 0x00000002e4037220 */ /* 0x080fe20000400000 */
[----:B------:R-:W-:Y:S01]  /*1dd50*/  PRMT R13, R8, 0x7610, R13 ;  /* 0x00007610080d7816 */ /* 0x000fe2000000000d */
[----:B------:R-:W-:Y:S01]  /*1dd60*/  FMUL R8, R229, R2 ;  /* 0x00000002e5087220 */ /* 0x000fe20000400000 */
[----:B------:R-:W-:Y:S01]  /*1dd70*/  @P5 STG.E.U16 desc[UR44][R4.64+0xa2], R12 ;  /* 0x0000a20c04005986 */ /* 0x000fe2000c10152c */
[----:B------:R-:W-:Y:S02]  /*1dd80*/  ISETP.GT.AND P5, PT, R0, 0x59, P3 ;  /* 0x000000590000780c */ /* 0x000fe40001fa4270 */
[----:B------:R-:W-:Y:S01]  /*1dd90*/  F2FP.F16.F32.PACK_AB R3, RZ, R3 ;  /* 0x00000003ff03723e */ /* 0x000fe200000000ff */
[----:B------:R0:W-:Y:S01]  /*1dda0*/  @P1 STG.E.U16 desc[UR44][R6.64+0xa0], R11 ;  /* 0x0000a00b06001986 */ /* 0x0001e2000c10152c */
[----:B-1----:R-:W-:Y:S01]  /*1ddb0*/  F2FP.F16.F32.PACK_AB R10, RZ, R8 ;  /* 0x00000008ff0a723e */ /* 0x002fe200000000ff */
[----:B------:R-:W-:-:S02]  /*1ddc0*/  FMUL R8, R227, R2 ;  /* 0x00000002e3087220 */ /* 0x000fc40000400000 */
[----:B------:R-:W-:Y:S01]  /*1ddd0*/  @P0 STG.E.U16 desc[UR44][R6.64+0xa2], R13 ;  /* 0x0000a20d06000986 */ /* 0x000fe2000c10152c */
[C---:B------:R-:W-:Y:S02]  /*1dde0*/  ISETP.GT.AND P0, PT, R0.reuse, 0x58, P2 ;  /* 0x000000580000780c */ /* 0x040fe40001704270 */
[C---:B------:R-:W-:Y:S01]  /*1ddf0*/  ISETP.GT.AND P1, PT, R0.reuse, 0x59, P2 ;  /* 0x000000590000780c */ /* 0x040fe20001724270 */
[----:B------:R1:W-:Y:S01]  /*1de00*/  @P4 STG.E.U16 desc[UR44][R4.64+0xb0], R9 ;  /* 0x0000b00904004986 */ /* 0x0003e2000c10152c */
[----:B------:R-:W-:Y:S02]  /*1de10*/  ISETP.GT.AND P4, PT, R0, 0x60, P3 ;  /* 0x000000600000780c */ /* 0x000fe40001f84270 */
[----:B0-----:R-:W-:Y:S01]  /*1de20*/  PRMT R11, R3, 0x7610, R11 ;  /* 0x00007610030b7816 */ /* 0x001fe2000000000b */
[----:B------:R-:W-:Y:S01]  /*1de30*/  FMUL R3, R226, R2 ;  /* 0x00000002e2037220 */ /* 0x000fe20000400000 */
[----:B------:R-:W-:Y:S01]  /*1de40*/  F2FP.F16.F32.PACK_AB R8, RZ, R8 ;  /* 0x00000008ff08723e */ /* 0x000fe200000000ff */
[----:B------:R0:W-:Y:S03]  /*1de50*/  @P5 STG.E.U16 desc[UR44][R4.64+0xb2], R10 ;  /* 0x0000b20a04005986 */ /* 0x0001e6000c10152c */
[----:B-1----:R-:W-:Y:S01]  /*1de60*/  F2FP.F16.F32.PACK_AB R9, RZ, R3 ;  /* 0x00000003ff09723e */ /* 0x002fe200000000ff */
[-C--:B------:R-:W-:Y:S01]  /*1de70*/  FMUL R3, R225, R2.reuse ;  /* 0x00000002e1037220 */ /* 0x080fe20000400000 */
[----:B------:R-:W-:Y:S01]  /*1de80*/  PRMT R12, R8, 0x7610, R12 ;  /* 0x00007610080c7816 */ /* 0x000fe2000000000c */
[----:B------:R-:W-:Y:S01]  /*1de90*/  FMUL R8, R224, R2 ;  /* 0x00000002e0087220 */ /* 0x000fe20000400000 */
[----:B------:R1:W-:Y:S01]  /*1dea0*/  @P0 STG.E.U16 desc[UR44][R6.64+0xb0], R11 ;  /* 0x0000b00b06000986 */ /* 0x0003e2000c10152c */
[----:B0-----:R-:W-:-:S02]  /*1deb0*/  PRMT R10, R9, 0x7610, R10 ;  /* 0x00007610090a7816 */ /* 0x001fc4000000000a */
[----:B------:R-:W-:Y:S01]  /*1dec0*/  F2FP.F16.F32.PACK_AB R3, RZ, R3 ;  /* 0x00000003ff03723e */ /* 0x000fe200000000ff */
[----:B------:R0:W-:Y:S01]  /*1ded0*/  @P1 STG.E.U16 desc[UR44][R6.64+0xb2], R12 ;  /* 0x0000b20c06001986 */ /* 0x0001e2000c10152c */
[C---:B------:R-:W-:Y:S01]  /*1dee0*/  ISETP.GT.AND P5, PT, R0.reuse, 0x61, P3 ;  /* 0x000000610000780c */ /* 0x040fe20001fa4270 */
[-C--:B------:R-:W-:Y:S01]  /*1def0*/  FMUL R9, R223, R2.reuse ;  /* 0x00000002df097220 */ /* 0x080fe20000400000 */
[C---:B------:R-:W-:Y:S01]  /*1df00*/  ISETP.GT.AND P1, PT, R0.reuse, 0x60, P2 ;  /* 0x000000600000780c */ /* 0x040fe20001724270 */
[----:B------:R-:W-:Y:S01]  /*1df10*/  @P4 STG.E.U16 desc[UR44][R4.64+0xc0], R10 ;  /* 0x0000c00a04004986 */ /* 0x000fe2000c10152c */
[----:B------:R-:W-:Y:S02]  /*1df20*/  ISETP.GT.AND P4, PT, R0, 0x61, P2 ;  /* 0x000000610000780c */ /* 0x000fe40001784270 */
[----:B-1----:R-:W-:Y:S01]  /*1df30*/  PRMT R11, R3, 0x7610, R11 ;  /* 0x00007610030b7816 */ /* 0x002fe2000000000b */
[----:B------:R-:W-:Y:S01]  /*1df40*/  FMUL R3, R222, R2 ;  /* 0x00000002de037220 */ /* 0x000fe20000400000 */
[----:B------:R-:W-:-:S02]  /*1df50*/  F2FP.F16.F32.PACK_AB R8, RZ, R8 ;  /* 0x00000008ff08723e */ /* 0x000fc400000000ff */
[----:B------:R-:W-:Y:S02]  /*1df60*/  F2FP.F16.F32.PACK_AB R9, RZ, R9 ;  /* 0x00000009ff09723e */ /* 0x000fe400000000ff */
[----:B0-----:R-:W-:Y:S02]  /*1df70*/  PRMT R12, R8, 0x7610, R12 ;  /* 0x00007610080c7816 */ /* 0x001fe4000000000c */
[----:B------:R-:W-:Y:S01]  /*1df80*/  F2FP.F16.F32.PACK_AB R8, RZ, R3 ;  /* 0x00000003ff08723e */ /* 0x000fe200000000ff */
[-C--:B------:R-:W-:Y:S01]  /*1df90*/  FMUL R3, R221, R2.reuse ;  /* 0x00000002dd037220 */ /* 0x080fe20000400000 */
[----:B------:R-:W-:Y:S01]  /*1dfa0*/  PRMT R13, R9, 0x7610, R13 ;  /* 0x00007610090d7816 */ /* 0x000fe2000000000d */
[----:B------:R0:W-:Y:S01]  /*1dfb0*/  @P5 STG.E.U16 desc[UR44][R4.64+0xc2], R11 ;  /* 0x0000c20b04005986 */ /* 0x0001e2000c10152c */
[----:B------:R-:W-:Y:S02]  /*1dfc0*/  ISETP.GT.AND P0, PT, R0, 0x68, P3 ;  /* 0x000000680000780c */ /* 0x000fe40001f04270 */
[----:B------:R-:W-:Y:S01]  /*1dfd0*/  F2FP.F16.F32.PACK_AB R9, RZ, R3 ;  /* 0x00000003ff09723e */ /* 0x000fe200000000ff */
[----:B------:R1:W-:Y:S01]  /*1dfe0*/  @P1 STG.E.U16 desc[UR44][R6.64+0xc0], R12 ;  /* 0x0000c00c06001986 */ /* 0x0003e2000c10152c */
[----:B------:R-:W-:-:S03]  /*1dff0*/  FMUL R3, R219, R2 ;  /* 0x00000002db037220 */ /* 0x000fc60000400000 */
[----:B------:R-:W-:Y:S01]  /*1e000*/  @P4 STG.E.U16 desc[UR44][R6.64+0xc2], R13 ;  /* 0x0000c20d06004986 */ /* 0x000fe2000c10152c */
[----:B------:R-:W-:Y:S02]  /*1e010*/  ISETP.GT.AND P4, PT, R0, 0x69, P3 ;  /* 0x000000690000780c */ /* 0x000fe40001f84270 */
[----:B------:R-:W-:Y:S01]  /*1e020*/  PRMT R14, R8, 0x7610, R14 ;  /* 0x00007610080e7816 */ /* 0x000fe2000000000e */
[-C--:B------:R-:W-:Y:S01]  /*1e030*/  FMUL R8, R220, R2.reuse ;  /* 0x00000002dc087220 */ /* 0x080fe20000400000 */
[----:B------:R-:W-:Y:S02]  /*1e040*/  F2FP.F16.F32.PACK_AB R3, RZ, R3 ;  /* 0x00000003ff03723e */ /* 0x000fe400000000ff */
[----:B------:R-:W-:Y:S01]  /*1e050*/  ISETP.GT.AND P1, PT, R0, 0x68, P2 ;  /* 0x000000680000780c */ /* 0x000fe20001724270 */
[----:B------:R-:W-:Y:S01]  /*1e060*/  @P0 STG.E.U16 desc[UR44][R4.64+0xd0], R14 ;  /* 0x0000d00e04000986 */ /* 0x000fe2000c10152c */
[----:B0-----:R-:W-:Y:S01]  /*1e070*/  PRMT R11, R3, 0x7610, R11 ;  /* 0x00007610030b7816 */ /* 0x001fe2000000000b */
[----:B------:R-:W-:Y:S01]  /*1e080*/  FMUL R3, R217, R2 ;  /* 0x00000002d9037220 */ /* 0x000fe20000400000 */
[----:B------:R-:W-:Y:S01]  /*1e090*/  F2FP.F16.F32.PACK_AB R10, RZ, R8 ;  /* 0x00000008ff0a723e */ /* 0x000fe200000000ff */
[----:B------:R-:W-:Y:S01]  /*1e0a0*/  FMUL R8, R218, R2 ;  /* 0x00000002da087220 */ /* 0x000fe20000400000 */
[C---:B------:R-:W-:Y:S01]  /*1e0b0*/  ISETP.GT.AND P0, PT, R0.reuse, 0x69, P2 ;  /* 0x000000690000780c */ /* 0x040fe20001704270 */
[----:B------:R0:W-:Y:S01]  /*1e0c0*/  @P4 STG.E.U16 desc[UR44][R4.64+0xd2], R9 ;  /* 0x0000d20904004986 */ /* 0x0001e2000c10152c */
[----:B------:R-:W-:-:S02]  /*1e0d0*/  ISETP.GT.AND P5, PT, R0, 0x70, P3 ;  /* 0x000000700000780c */ /* 0x000fc40001fa4270 */
[----:B------:R-:W-:-:S04]  /*1e0e0*/  F2FP.F16.F32.PACK_AB R8, RZ, R8 ;  /* 0x00000008ff08723e */ /* 0x000fc800000000ff */
[----:B-1----:R-:W-:Y:S02]  /*1e0f0*/  PRMT R12, R8, 0x7610, R12 ;  /* 0x00007610080c7816 */ /* 0x002fe4000000000c */
[----:B0-----:R-:W-:Y:S01]  /*1e100*/  F2FP.F16.F32.PACK_AB R9, RZ, R3 ;  /* 0x00000003ff09723e */ /* 0x001fe200000000ff */
[-C--:B------:R-:W-:Y:S01]  /*1e110*/  FMUL R3, R216, R2.reuse ;  /* 0x00000002d8037220 */ /* 0x080fe20000400000 */
[----:B------:R-:W-:Y:S01]  /*1e120*/  FMUL R8, R215, R2 ;  /* 0x00000002d7087220 */ /* 0x000fe20000400000 */
[----:B------:R0:W-:Y:S03]  /*1e130*/  @P1 STG.E.U16 desc[UR44][R6.64+0xd0], R10 ;  /* 0x0000d00a06001986 */ /* 0x0001e6000c10152c */
[----:B------:R-:W-:Y:S01]  /*1e140*/  F2FP.F16.F32.PACK_AB R3, RZ, R3 ;  /* 0x00000003ff03723e */ /* 0x000fe200000000ff */
[----:B------:R1:W-:Y:S01]  /*1e150*/  @P0 STG.E.U16 desc[UR44][R6.64+0xd2], R11 ;  /* 0x0000d20b06000986 */ /* 0x0003e2000c10152c */
[----:B------:R-:W-:-:S02]  /*1e160*/  ISETP.GT.AND P1, PT, R0, 0x70, P2 ;  /* 0x000000700000780c */ /* 0x000fc40001724270 */
[----:B------:R-:W-:Y:S01]  /*1e170*/  F2FP.F16.F32.PACK_AB R8, RZ, R8 ;  /* 0x00000008ff08723e */ /* 0x000fe200000000ff */
[----:B------:R2:W-:Y:S01]  /*1e180*/  @P5 STG.E.U16 desc[UR44][R4.64+0xe0], R12 ;  /* 0x0000e00c04005986 */ /* 0x0005e2000c10152c */
[----:B0-----:R-:W-:Y:S01]  /*1e190*/  PRMT R10, R9, 0x7610, R10 ;  /* 0x00007610090a7816 */ /* 0x001fe2000000000a */
[-C--:B------:R-:W-:Y:S01]  /*1e1a0*/  FMUL R9, R214, R2.reuse ;  /* 0x00000002d6097220 */ /* 0x080fe20000400000 */
[----:B-1----:R-:W-:Y:S01]  /*1e1b0*/  PRMT R11, R3, 0x7610, R11 ;  /* 0x00007610030b7816 */ /* 0x002fe2000000000b */
[----:B------:R-:W-:-:S03]  /*1e1c0*/  FMUL R3, R213, R2 ;  /* 0x00000002d5037220 */ /* 0x000fc60000400000 */
[----:B------:R-:W-:Y:S02]  /*1e1d0*/  F2FP.F16.F32.PACK_AB R9, RZ, R9 ;  /* 0x00000009ff09723e */ /* 0x000fe400000000ff */
[----:B--2---:R-:W-:Y:S02]  /*1e1e0*/  PRMT R12, R8, 0x7610, R12 ;  /* 0x00007610080c7816 */ /* 0x004fe4000000000c */
[----:B------:R-:W-:Y:S01]  /*1e1f0*/  F2FP.F16.F32.PACK_AB R8, RZ, R3 ;  /* 0x00000003ff08723e */ /* 0x000fe200000000ff */
[----:B------:R-:W-:Y:S01]  /*1e200*/  FMUL R3, R212, R2 ;  /* 0x00000002d4037220 */ /* 0x000fe20000400000 */
[C---:B------:R-:W-:Y:S02]  /*1e210*/  ISETP.GT.AND P4, PT, R0.reuse, 0x71, P2 ;  /* 0x000000710000780c */ /* 0x040fe40001784270 */
[----:B------:R-:W-:Y:S01]  /*1e220*/  ISETP.GT.AND P5, PT, R0, 0x78, P3 ;  /* 0x000000780000780c */ /* 0x000fe20001fa4270 */
[----:B------:R0:W-:Y:S01]  /*1e230*/  @P6 STG.E.U16 desc[UR44][R4.64+0xe2], R10 ;  /* 0x0000e20a04006986 */ /* 0x0001e2000c10152c */
[----:B------:R-:W-:-:S02]  /*1e240*/  PRMT R13, R9, 0x7610, R13 ;  /* 0x00007610090d7816 */ /* 0x000fc4000000000d */
[----:B------:R-:W-:Y:S01]  /*1e250*/  F2FP.F16.F32.PACK_AB R9, RZ, R3 ;  /* 0x00000003ff09723e */ /* 0x000fe200000000ff */
[----:B------:R1:W-:Y:S01]  /*1e260*/  @P1 STG.E.U16 desc[UR44][R6.64+0xe0], R11 ;  /* 0x0000e00b06001986 */ /* 0x0003e2000c10152c */
[----:B------:R-:W-:Y:S01]  /*1e270*/  ISETP.GT.AND P0, PT, R0, 0x79, P3 ;  /* 0x000000790000780c */ /* 0x000fe20001f04270 */
[-C--:B------:R-:W-:Y:S01]  /*1e280*/  FMUL R3, R210, R2.reuse ;  /* 0x00000002d2037220 */ /* 0x080fe20000400000 */
[----:B------:R-:W-:Y:S02]  /*1e290*/  ISETP.GT.AND P1, PT, R0, 0x78, P2 ;  /* 0x000000780000780c */ /* 0x000fe40001724270 */
[----:B------:R-:W-:Y:S01]  /*1e2a0*/  PRMT R14, R8, 0x7610, R14 ;  /* 0x00007610080e7816 */ /* 0x000fe2000000000e */
[----:B------:R-:W-:Y:S01]  /*1e2b0*/  FMUL R8, R211, R2 ;  /* 0x00000002d3087220 */ /* 0x000fe20000400000 */
[----:B------:R-:W-:Y:S01]  /*1e2c0*/  F2FP.F16.F32.PACK_AB R3, RZ, R3 ;  /* 0x00000003ff03723e */ /* 0x000fe200000000ff */
[----:B------:R2:W-:Y:S01]  /*1e2d0*/  @P4 STG.E.U16 desc[UR44][R6.64+0xe2], R12 ;  /* 0x0000e20c06004986 */ /* 0x0005e2000c10152c */
[----:B------:R-:W-:-:S02]  /*1e2e0*/  ISETP.GT.AND P4, PT, R0, 0x79, P2 ;  /* 0x000000790000780c */ /* 0x000fc40001784270 */
[----:B0-----:R-:W-:Y:S01]  /*1e2f0*/  F2FP.F16.F32.PACK_AB R10, RZ, R8 ;  /* 0x00000008ff0a723e */ /* 0x001fe200000000ff */
[----:B------:R-:W-:Y:S01]  /*1e300*/  @P5 STG.E.U16 desc[UR44][R4.64+0xf0], R13 ;  /* 0x0000f00d04005986 */ /* 0x000fe2000c10152c */
[----:B-1----:R-:W-:Y:S01]  /*1e310*/  PRMT R11, R3, 0x7610, R11 ;  /* 0x00007610030b7816 */ /* 0x002fe2000000000b */
[-C--:B------:R-:W-:Y:S01]  /*1e320*/  FMUL R3, R208, R2.reuse ;  /* 0x00000002d0037220 */ /* 0x080fe20000400000 */
[----:B------:R-:W-:Y:S01]  /*1e330*/  FMUL R8, R209, R2 ;  /* 0x00000002d1087220 */ /* 0x000fe20000400000 */
[C---:B------:R-:W-:Y:S01]  /*1e340*/  ISETP.GT.AND P5, PT, R0.reuse, 0x80, P3 ;  /* 0x000000800000780c */ /* 0x040fe20001fa4270 */
[----:B------:R-:W-:Y:S01]  /*1e350*/  @P0 STG.E.U16 desc[UR44][R4.64+0xf2], R14 ;  /* 0x0000f20e04000986 */ /* 0x000fe2000c10152c */
[----:B------:R-:W-:-:S03]  /*1e360*/  ISETP.GT.AND P6, PT, R0, 0x81, P3 ;  /* 0x000000810000780c */ /* 0x000fc60001fc4270 */
[----:B------:R0:W-:Y:S01]  /*1e370*/  @P1 STG.E.U16 desc[UR44][R6.64+0xf0], R9 ;  /* 0x0000f00906001986 */ /* 0x0001e2000c10152c */
[----:B------:R-:W-:-:S04]  /*1e380*/  F2FP.F16.F32.PACK_AB R8, RZ, R8 ;  /* 0x00000008ff08723e */ /* 0x000fc800000000ff */
[----:B--2---:R-:W-:Y:S01]  /*1e390*/  PRMT R12, R8, 0x7610, R12 ;  /* 0x00007610080c7816 */ /* 0x004fe2000000000c */
[-C--:B------:R-:W-:Y:S01]  /*1e3a0*/  FMUL R8, R206, R2.reuse ;  /* 0x00000002ce087220 */ /* 0x080fe20000400000 */
[----:B0-----:R-:W-:Y:S01]  /*1e3b0*/  F2FP.F16.F32.PACK_AB R9, RZ, R3 ;  /* 0x00000003ff09723e */ /* 0x001fe200000000ff */
[----:B------:R-:W-:Y:S01]  /*1e3c0*/  FMUL R3, R207, R2 ;  /* 0x00000002cf037220 */ /* 0x000fe20000400000 */
[----:B------:R0:W-:Y:S01]  /*1e3d0*/  @P4 STG.E.U16 desc[UR44][R6.64+0xf2], R10 ;  /* 0x0000f20a06004986 */ /* 0x0001e2000c10152c */
[----:B------:R-:W-:-:S03]  /*1e3e0*/  ISETP.GT.AND P0, PT, R0, 0x80, P2 ;  /* 0x000000800000780c */ /* 0x000fc60001704270 */
[----:B------:R-:W-:Y:S01]  /*1e3f0*/  F2FP.F16.F32.PACK_AB R3, RZ, R3 ;  /* 0x00000003ff03723e */ /* 0x000fe200000000ff */
[----:B------:R1:W-:Y:S01]  /*1e400*/  @P5 STG.E.U16 desc[UR44][R4.64+0x100], R11 ;  /* 0x0001000b04005986 */ /* 0x0003e2000c10152c */
[----:B------:R-:W-:Y:S02]  /*1e410*/  ISETP.GT.AND P1, PT, R0, 0x81, P2 ;  /* 0x000000810000780c */ /* 0x000fe40001724270 */
[----:B------:R-:W-:Y:S01]  /*1e420*/  F2FP.F16.F32.PACK_AB R8, RZ, R8 ;  /* 0x00000008ff08723e */ /* 0x000fe200000000ff */
[----:B------:R2:W-:Y:S01]  /*1e430*/  @P6 STG.E.U16 desc[UR44][R4.64+0x102], R12 ;  /* 0x0001020c04006986 */ /* 0x0005e2000c10152c */
[----:B0-----:R-:W-:Y:S01]  /*1e440*/  PRMT R10, R9, 0x7610, R10 ;  /* 0x00007610090a7816 */ /* 0x001fe2000000000a */
[-C--:B------:R-:W-:Y:S01]  /*1e450*/  FMUL R9, R205, R2.reuse ;  /* 0x00000002cd097220 */ /* 0x080fe20000400000 */
[----:B-1----:R-:W-:Y:S01]  /*1e460*/  PRMT R11, R3, 0x7610, R11 ;  /* 0x00007610030b7816 */ /* 0x002fe2000000000b */
[----:B------:R-:W-:Y:S01]  /*1e470*/  FMUL R3, R204, R2 ;  /* 0x00000002cc037220 */ /* 0x000fe20000400000 */
[----:B------:R-:W-:-:S02]  /*1e480*/  ISETP.GT.AND P4, PT, R0, 0x88, P3 ;  /* 0x000000880000780c */ /* 0x000fc40001f84270 */
[----:B--2---:R-:W-:Y:S02]  /*1e490*/  PRMT R12, R8, 0x7610, R12 ;  /* 0x00007610080c7816 */ /* 0x004fe4000000000c */
[----:B------:R-:W-:Y:S01]  /*1e4a0*/  F2FP.F16.F32.PACK_AB R8, RZ, R3 ;  /* 0x00000003ff08723e */ /* 0x000fe200000000ff */
[-C--:B------:R-:W-:Y:S01]  /*1e4b0*/  FMUL R3, R203, R2.reuse ;  /* 0x00000002cb037220 */ /* 0x080fe20000400000 */
[----:B------:R-:W-:Y:S02]  /*1e4c0*/  F2FP.F16.F32.PACK_AB R9, RZ, R9 ;  /* 0x00000009ff09723e */ /* 0x000fe400000000ff */
[C---:B------:R-:W-:Y:S01]  /*1e4d0*/  ISETP.GT.AND P5, PT, R0.reuse, 0x89, P3 ;  /* 0x000000890000780c */ /* 0x040fe20001fa4270 */
[----:B------:R0:W-:Y:S01]  /*1e4e0*/  @P0 STG.E.U16 desc[UR44][R6.64+0x100], R10 ;  /* 0x0001000a06000986 */ /* 0x0001e2000c10152c */
[----:B------:R-:W-:Y:S02]  /*1e4f0*/  PRMT R13, R9, 0x7610, R13 ;  /* 0x00007610090d7816 */ /* 0x000fe4000000000d */
[----:B------:R-:W-:Y:S01]  /*1e500*/  F2FP.F16.F32.PACK_AB R9, RZ, R3 ;  /* 0x00000003ff09723e */ /* 0x000fe200000000ff */
[----:B------:R1:W-:Y:S01]  /*1e510*/  @P1 STG.E.U16 desc[UR44][R6.64+0x102], R11 ;  /* 0x0001020b06001986 */ /* 0x0003e2000c10152c */
[C---:B------:R-:W-:Y:S01]  /*1e520*/  ISETP.GT.AND P0, PT, R0.reuse, 0x88, P2 ;  /* 0x000000880000780c */ /* 0x040fe20001704270 */
[----:B------:R-:W-:Y:S01]  /*1e530*/  FMUL R3, R201, R2 ;  /* 0x00000002c9037220 */ /* 0x000fe20000400000 */
[----:B------:R-:W-:-:S02]  /*1e540*/  ISETP.GT.AND P1, PT, R0, 0x89, P2 ;  /* 0x000000890000780c */ /* 0x000fc40001724270 */
[----:B------:R-:W-:Y:S01]  /*1e550*/  PRMT R14, R8, 0x7610, R14 ;  /* 0x00007610080e7816 */ /* 0x000fe2000000000e */
[----:B------:R-:W-:Y:S01]  /*1e560*/  FMUL R8, R202, R2 ;  /* 0x00000002ca087220 */ /* 0x000fe20000400000 */
[----:B------:R-:W-:Y:S01]  /*1e570*/  F2FP.F16.F32.PACK_AB R3, RZ, R3 ;  /* 0x00000003ff03723e */ /* 0x000fe200000000ff */
[----:B------:R2:W-:Y:S01]  /*1e580*/  @P4 STG.E.U16 desc[UR44][R4.64+0x110], R12 ;  /* 0x0001100c04004986 */ /* 0x0005e2000c10152c */
[----:B------:R-:W-:Y:S02]  /*1e590*/  ISETP.GT.AND P4, PT, R0, 0x90, P3 ;  /* 0x000000900000780c */ /* 0x000fe40001f84270 */
        /* <DEDUP_REMOVED lines=9> */
[----:B------:R-:W-:Y:S02]  /*1e630*/  F2FP.F16.F32.PACK_AB R8, RZ, R8 ;  /* 0x00000008ff08723e */ /* 0x000fe400000000ff */
[----:B------:R-:W-:Y:S01]  /*1e640*/  ISETP.GT.AND P1, PT, R0, 0x91, P2 ;  /* 0x000000910000780c */ /* 0x000fe20001724270 */
[----:B------:R1:W-:Y:S01]  /*1e650*/  @P4 STG.E.U16 desc[UR44][R4.64+0x120], R10 ;  /* 0x0001200a04004986 */ /* 0x0003e2000c10152c */
[----:B--2---:R-:W-:Y:S01]  /*1e660*/  PRMT R12, R8, 0x7610, R12 ;  /* 0x00007610080c7816 */ /* 0x004fe2000000000c */
[-C--:B------:R-:W-:Y:S01]  /*1e670*/  FMUL R8, R197, R2.reuse ;  /* 0x00000002c5087220 */ /* 0x080fe20000400000 */
[----:B0-----:R-:W-:Y:S01]  /*1e680*/  F2FP.F16.F32.PACK_AB R9, RZ, R3 ;  /* 0x00000003ff09723e */ /* 0x001fe200000000ff */
[----:B------:R-:W-:Y:S01]  /*1e690*/  FMUL R3, R198, R2 ;  /* 0x00000002c6037220 */ /* 0x000fe20000400000 */
[----:B------:R-:W-:Y:S01]  /*1e6a0*/  ISETP.GT.AND P4, PT, R0, 0x98, P3 ;  /* 0x000000980000780c */ /* 0x000fe20001f84270 */
[----:B------:R0:W-:Y:S03]  /*1e6b0*/  @P5 STG.E.U16 desc[UR44][R4.64+0x122], R11 ;  /* 0x0001220b04005986 */ /* 0x0001e6000c10152c */
[----:B------:R-:W-:-:S02]  /*1e6c0*/  F2FP.F16.F32.PACK_AB R3, RZ, R3 ;  /* 0x00000003ff03723e */ /* 0x000fc400000000ff */
[----:B-1----:R-:W-:Y:S01]  /*1e6d0*/  PRMT R10, R9, 0x7610, R10 ;  /* 0x00007610090a7816 */ /* 0x002fe2000000000a */
[----:B------:R-:W-:Y:S01]  /*1e6e0*/  FMUL R9, R196, R2 ;  /* 0x00000002c4097220 */ /* 0x000fe20000400000 */
[----:B------:R-:W-:Y:S01]  /*1e6f0*/  F2FP.F16.F32.PACK_AB R8, RZ, R8 ;  /* 0x00000008ff08723e */ /* 0x000fe200000000ff */
[----:B------:R1:W-:Y:S01]  /*1e700*/  @P0 STG.E.U16 desc[UR44][R6.64+0x120], R12 ;  /* 0x0001200c06000986 */ /* 0x0003e2000c10152c */
[----:B0-----:R-:W-:Y:S01]  /*1e710*/  PRMT R11, R3, 0x7610, R11 ;  /* 0x00007610030b7816 */ /* 0x001fe2000000000b */
[----:B------:R-:W-:Y:S01]  /*1e720*/  FMUL R3, R195, R2 ;  /* 0x00000002c3037220 */ /* 0x000fe20000400000 */
[C---:B------:R-:W-:Y:S01]  /*1e730*/  ISETP.GT.AND P5, PT, R0.reuse, 0x99, P3 ;  /* 0x000000990000780c */ /* 0x040fe20001fa4270 */
[----:B------:R0:W-:Y:S01]  /*1e740*/  @P1 STG.E.U16 desc[UR44][R6.64+0x122], R10 ;  /* 0x0001220a06001986 */ /* 0x0001e2000c10152c */
[----:B------:R-:W-:Y:S02]  /*1e750*/  ISETP.GT.AND P1, PT, R0, 0x98, P2 ;  /* 0x000000980000780c */ /* 0x000fe40001724270 */
[----:B------:R-:W-:-:S02]  /*1e760*/  F2FP.F16.F32.PACK_AB R9, RZ, R9 ;  /* 0x00000009ff09723e */ /* 0x000fc400000000ff */
[----:B-1----:R-:W-:Y:S02]  /*1e770*/  PRMT R12, R8, 0x7610, R12 ;  /* 0x00007610080c7816 */ /* 0x002fe4000000000c */
[----:B------:R-:W-:Y:S01]  /*1e780*/  F2FP.F16.F32.PACK_AB R8, RZ, R3 ;  /* 0x00000003ff08723e */ /* 0x000fe200000000ff */
[-C--:B------:R-:W-:Y:S01]  /*1e790*/  FMUL R3, R194, R2.reuse ;  /* 0x00000002c2037220 */ /* 0x080fe20000400000 */
[C---:B------:R-:W-:Y:S01]  /*1e7a0*/  ISETP.GT.AND P0, PT, R0.reuse, 0x99, P2 ;  /* 0x000000990000780c */ /* 0x040fe20001704270 */
[----:B------:R1:W-:Y:S01]  /*1e7b0*/  @P4 STG.E.U16 desc[UR44][R4.64+0x130], R11 ;  /* 0x0001300b04004986 */ /* 0x0003e2000c10152c */
[----:B------:R-:W-:Y:S02]  /*1e7c0*/  ISETP.GT.AND P4, PT, R0, 0xa0, P3 ;  /* 0x000000a00000780c */ /* 0x000fe40001f84270 */
[----:B------:R-:W-:Y:S02]  /*1e7d0*/  PRMT R13, R9, 0x7610, R13 ;  /* 0x00007610090d7816 */ /* 0x000fe4000000000d */
[----:B------:R-:W-:Y:S01]  /*1e7e0*/  F2FP.F16.F32.PACK_AB R9, RZ, R3 ;  /* 0x00000003ff09723e */ /* 0x000fe200000000ff */
[-C--:B------:R-:W-:Y:S01]  /*1e7f0*/  FMUL R3, R192, R2.reuse ;  /* 0x00000002c0037220 */ /* 0x080fe20000400000 */
[----:B------:R-:W-:Y:S01]  /*1e800*/  PRMT R14, R8, 0x7610, R14 ;  /* 0x00007610080e7816 */ /* 0x000fe2000000000e */
[----:B------:R-:W-:Y:S01]  /*1e810*/  FMUL R8, R193, R2 ;  /* 0x00000002c1087220 */ /* 0x000fe20000400000 */
[----:B------:R2:W-:Y:S01]  /*1e820*/  @P5 STG.E.U16 desc[UR44][R4.64+0x132], R12 ;  /* 0x0001320c04005986 */ /* 0x0005e2000c10152c */
[----:B------:R-:W-:-:S02]  /*1e830*/  ISETP.GT.AND P5, PT, R0, 0xa1, P3 ;  /* 0x000000a10000780c */ /* 0x000fc40001fa4270 */
[----:B------:R-:W-:Y:S01]  /*1e840*/  F2FP.F16.F32.PACK_AB R3, RZ, R3 ;  /* 0x00000003ff03723e */ /* 0x000fe200000000ff */
[----:B------:R-:W-:Y:S01]  /*1e850*/  @P1 STG.E.U16 desc[UR44][R6.64+0x130], R13 ;  /* 0x0001300d06001986 */ /* 0x000fe2000c10152c */
[----:B0-----:R-:W-:Y:S01]  /*1e860*/  F2FP.F16.F32.PACK_AB R10, RZ, R8 ;  /* 0x00000008ff0a723e */ /* 0x001fe200000000ff */
[-C--:B------:R-:W-:Y:S01]  /*1e870*/  FMUL R8, R191, R2.reuse ;  /* 0x00000002bf087220 */ /* 0x080fe20000400000 */
[----:B-1----:R-:W-:Y:S01]  /*1e880*/  PRMT R11, R3, 0x7610, R11 ;  /* 0x00007610030b7816 */ /* 0x002fe2000000000b */
[----:B------:R-:W-:Y:S01]  /*1e890*/  @P0 STG.E.U16 desc[UR44][R6.64+0x132], R14 ;  /* 0x0001320e06000986 */ /* 0x000fe2000c10152c */
[----:B------:R-:W-:Y:S01]  /*1e8a0*/  ISETP.GT.AND P0, PT, R0, 0xa0, P2 ;  /* 0x000000a00000780c */ /* 0x000fe20001704270 */
[----:B------:R-:W-:Y:S01]  /*1e8b0*/  FMUL R3, R190, R2 ;  /* 0x00000002be037220 */ /* 0x000fe20000400000 */
[C---:B------:R-:W-:Y:S01]  /*1e8c0*/  ISETP.GT.AND P1, PT, R0.reuse, 0xa1, P2 ;  /* 0x000000a10000780c */ /* 0x040fe20001724270 */
[----:B------:R0:W-:Y:S01]  /*1e8d0*/  @P4 STG.E.U16 desc[UR44][R4.64+0x140], R9 ;  /* 0x0001400904004986 */ /* 0x0001e2000c10152c */
[----:B------:R-:W-:-:S02]  /*1e8e0*/  ISETP.GT.AND P4, PT, R0, 0xa8, P3 ;  /* 0x000000a80000780c */ /* 0x000fc40001f84270 */
[----:B------:R-:W-:Y:S01]  /*1e8f0*/  F2FP.F16.F32.PACK_AB R8, RZ, R8 ;  /* 0x00000008ff08723e */ /* 0x000fe200000000ff */
[----:B------:R1:W-:Y:S03]  /*1e900*/  @P5 STG.E.U16 desc[UR44][R4.64+0x142], R10 ;  /* 0x0001420a04005986 */ /* 0x0003e6000c10152c */
[----:B--2---:R-:W-:Y:S02]  /*1e910*/  PRMT R12, R8, 0x7610, R12 ;  /* 0x00007610080c7816 */ /* 0x004fe4000000000c */
[----:B0-----:R-:W-:Y:S01]  /*1e920*/  F2FP.F16.F32.PACK_AB R9, RZ, R3 ;  /* 0x00000003ff09723e */ /* 0x001fe200000000ff */
[-C--:B------:R-:W-:Y:S01]  /*1e930*/  FMUL R3, R189, R2.reuse ;  /* 0x00000002bd037220 */ /* 0x080fe20000400000 */
[-C--:B------:R-:W-:Y:S02]  /*1e940*/  FMUL R8, R188, R2.reuse ;  /* 0x00000002bc087220 */ /* 0x080fe40000400000 */
[----:B-1----:R-:W-:Y:S01]  /*1e950*/  PRMT R10, R9, 0x7610, R10 ;  /* 0x00007610090a7816 */ /* 0x002fe2000000000a */
[----:B------:R0:W-:Y:S01]  /*1e960*/  @P0 STG.E.U16 desc[UR44][R6.64+0x140], R11 ;  /* 0x0001400b06000986 */ /* 0x0001e2000c10152c */
[----:B------:R-:W-:Y:S01]  /*1e970*/  F2FP.F16.F32.PACK_AB R3, RZ, R3 ;  /* 0x00000003ff03723e */ /* 0x000fe200000000ff */
[----:B------:R-:W-:Y:S01]  /*1e980*/  FMUL R9, R187, R2 ;  /* 0x00000002bb097220 */ /* 0x000fe20000400000 */
[C---:B------:R-:W-:Y:S01]  /*1e990*/  ISETP.GT.AND P5, PT, R0.reuse, 0xa9, P3 ;  /* 0x000000a90000780c */ /* 0x040fe20001fa4270 */
[----:B------:R1:W-:Y:S01]  /*1e9a0*/  @P1 STG.E.U16 desc[UR44][R6.64+0x142], R12 ;  /* 0x0001420c06001986 */ /* 0x0003e2000c10152c */
[----:B------:R-:W-:-:S03]  /*1e9b0*/  ISETP.GT.AND P1, PT, R0, 0xa8, P2 ;  /* 0x000000a80000780c */ /* 0x000fc60001724270 */
[----:B------:R-:W-:Y:S01]  /*1e9c0*/  @P4 STG.E.U16 desc[UR44][R4.64+0x150], R10 ;  /* 0x0001500a04004986 */ /* 0x000fe2000c10152c */
[----:B------:R-:W-:Y:S02]  /*1e9d0*/  ISETP.GT.AND P4, PT, R0, 0xa9, P2 ;  /* 0x000000a90000780c */ /* 0x000fe40001784270 */
[----:B------:R-:W-:Y:S02]  /*1e9e0*/  F2FP.F16.F32.PACK_AB R8, RZ, R8 ;  /* 0x00000008ff08723e */ /* 0x000fe400000000ff */
[----:B0-----:R-:W-:Y:S01]  /*1e9f0*/  PRMT R11, R3, 0x7610, R11 ;  /* 0x00007610030b7816 */ /* 0x001fe2000000000b */
[-C--:B------:R-:W-:Y:S01]  /*1ea00*/  FMUL R3, R186, R2.reuse ;  /* 0x00000002ba037220 */ /* 0x080fe20000400000 */
[----:B------:R-:W-:Y:S02]  /*1ea10*/  F2FP.F16.F32.PACK_AB R9, RZ, R9 ;  /* 0x00000009ff09723e */ /* 0x000fe400000000ff */
[----:B-1----:R-:W-:Y:S02]  /*1ea20*/  PRMT R12, R8, 0x7610, R12 ;  /* 0x00007610080c7816 */ /* 0x002fe4000000000c */
[----:B------:R-:W-:Y:S01]  /*1ea30*/  F2FP.F16.F32.PACK_AB R8, RZ, R3 ;  /* 0x00000003ff08723e */ /* 0x000fe200000000ff */
[----:B------:R-:W-:Y:S01]  /*1ea40*/  FMUL R3, R185, R2 ;  /* 0x00000002b9037220 */ /* 0x000fe20000400000 */
[----:B------:R-:W-:Y:S01]  /*1ea50*/  PRMT R13, R9, 0x7610, R13 ;  /* 0x00007610090d7816 */ /* 0x000fe2000000000d */
[----:B------:R0:W-:Y:S01]  /*1ea60*/  @P5 STG.E.U16 desc[UR44][R4.64+0x152], R11 ;  /* 0x0001520b04005986 */ /* 0x0001e2000c10152c */
[----:B------:R-:W-:-:S02]  /*1ea70*/  ISETP.GT.AND P0, PT, R0, 0xb0, P3 ;  /* 0x000000b00000780c */ /* 0x000fc40001f04270 */
        /* <DEDUP_REMOVED lines=26> */
[----:B------:R-:W-:Y:S02]  /*1ec20*/  ISETP.GT.AND P1, PT, R0, 0xb8, P2 ;  /* 0x000000b80000780c */ /* 0x000fe40001724270 */
[----:B------:R-:W-:Y:S02]  /*1ec30*/  F2FP.F16.F32.PACK_AB R8, RZ, R8 ;  /* 0x00000008ff08723e */ /* 0x000fe400000000ff */
[----:B0-----:R-:W-:Y:S01]  /*1ec40*/  PRMT R10, R9, 0x7610, R10 ;  /* 0x00007610090a7816 */ /* 0x001fe2000000000a */
[-C--:B------:R-:W-:Y:S01]  /*1ec50*/  FMUL R9, R178, R2.reuse ;  /* 0x00000002b2097220 */ /* 0x080fe20000400000 */
[----:B-1----:R-:W-:Y:S01]  /*1ec60*/  PRMT R11, R3, 0x7610, R11 ;  /* 0x00007610030b7816 */ /* 0x002fe2000000000b */
[----:B------:R-:W-:Y:S01]  /*1ec70*/  FMUL R3, R177, R2 ;  /* 0x00000002b1037220 */ /* 0x000fe20000400000 */
[----:B------:R0:W-:Y:S02]  /*1ec80*/  @P5 STG.E.U16 desc[UR44][R4.64+0x170], R12 ;  /* 0x0001700c04005986 */ /* 0x0001e4000c10152c */
[----:B------:R-:W-:-:S02]  /*1ec90*/  F2FP.F16.F32.PACK_AB R9, RZ, R9 ;  /* 0x00000009ff09723e */ /* 0x000fc400000000ff */
[C---:B------:R-:W-:Y:S02]  /*1eca0*/  ISETP.GT.AND P4, PT, R0.reuse, 0xb9, P2 ;  /* 0x000000b90000780c */ /* 0x040fe40001784270 */
[----:B------:R-:W-:Y:S02]  /*1ecb0*/  ISETP.GT.AND P5, PT, R0, 0xc0, P3 ;  /* 0x000000c00000780c */ /* 0x000fe40001fa4270 */
[----:B0-----:R-:W-:Y:S02]  /*1ecc0*/  PRMT R12, R8, 0x7610, R12 ;  /* 0x00007610080c7816 */ /* 0x001fe4000000000c */
[----:B------:R-:W-:Y:S01]  /*1ecd0*/  F2FP.F16.F32.PACK_AB R8, RZ, R3 ;  /* 0x00000003ff08723e */ /* 0x000fe200000000ff */
[----:B------:R-:W-:Y:S01]  /*1ece0*/  FMUL R3, R176, R2 ;  /* 0x00000002b0037220 */ /* 0x000fe20000400000 */
[----:B------:R-:W-:Y:S01]  /*1ecf0*/  PRMT R13, R9, 0x7610, R13 ;  /* 0x00007610090d7816 */ /* 0x000fe2000000000d */
[----:B------:R0:W-:Y:S01]  /*1ed00*/  @P6 STG.E.U16 desc[UR44][R4.64+0x172], R10 ;  /* 0x0001720a04006986 */ /* 0x0001e2000c10152c */
[----:B------:R-:W-:-:S02]  /*1ed10*/  ISETP.GT.AND P0, PT, R0, 0xc1, P3 ;  /* 0x000000c10000780c */ /* 0x000fc40001f04270 */
[----:B------:R-:W-:Y:S01]  /*1ed20*/  F2FP.F16.F32.PACK_AB R9, RZ, R3 ;  /* 0x00000003ff09723e */ /* 0x000fe200000000ff */
[----:B------:R1:W-:Y:S01]  /*1ed30*/  @P1 STG.E.U16 desc[UR44][R6.64+0x170], R11 ;  /* 0x0001700b06001986 */ /* 0x0003e2000c10152c */
[-C--:B------:R-:W-:Y:S01]  /*1ed40*/  FMUL R3, R174, R2.reuse ;  /* 0x00000002ae037220 */ /* 0x080fe20000400000 */
[----:B------:R-:W-:Y:S02]  /*1ed50*/  ISETP.GT.AND P1, PT, R0, 0xc0, P2 ;  /* 0x000000c00000780c */ /* 0x000fe40001724270 */
        /* <DEDUP_REMOVED lines=40> */
[C---:B------:R-:W-:Y:S01]  /*1efe0*/  ISETP.GT.AND P0, PT, R0.reuse, 0xd0, P2 ;  /* 0x000000d00000780c */ /* 0x040fe20001704270 */
        /* <DEDUP_REMOVED lines=11> */
[----:B------:R-:W-:Y:S01]  /*1f0a0*/  ISETP.GT.AND P5, PT, R0, 0xd9, P3 ;  /* 0x000000d90000780c */ /* 0x000fe20001fa4270 */
[----:B------:R-:W-:Y:S01]  /*1f0b0*/  FMUL R8, R164, R2 ;  /* 0x00000002a4087220 */ /* 0x000fe20000400000 */
[----:B------:R-:W-:Y:S01]  /*1f0c0*/  @P0 STG.E.U16 desc[UR44][R6.64+0x1a0], R14 ;  /* 0x0001a00e06000986 */ /* 0x000fe2000c10152c */
[----:B------:R-:W-:-:S03]  /*1f0d0*/  ISETP.GT.AND P0, PT, R0, 0xd8, P2 ;  /* 0x000000d80000780c */ /* 0x000fc60001704270 */
[----:B------:R0:W-:Y:S01]  /*1f0e0*/  @P1 STG.E.U16 desc[UR44][R6.64+0x1a2], R9 ;  /* 0x0001a20906001986 */ /* 0x0001e2000c10152c */
[----:B------:R-:W-:Y:S02]  /*1f0f0*/  F2FP.F16.F32.PACK_AB R8, RZ, R8 ;  /* 0x00000008ff08723e */ /* 0x000fe400000000ff */
[----:B------:R-:W-:Y:S02]  /*1f100*/  ISETP.GT.AND P1, PT, R0, 0xd9, P2 ;  /* 0x000000d90000780c */ /* 0x000fe40001724270 */
        /* <DEDUP_REMOVED lines=16> */
[----:B------:R1:W-:Y:S01]  /*1f210*/  @P1 STG.E.U16 desc[UR44][R6.64+0x1b2], R10 ;  /* 0x0001b20a06001986 */ /* 0x0003e2000c10152c */
[C---:B------:R-:W-:Y:S02]  /*1f220*/  ISETP.GT.AND P1, PT, R0.reuse, 0xe0, P2 ;  /* 0x000000e00000780c */ /* 0x040fe40001724270 */
[----:B------:R-:W-:Y:S02]  /*1f230*/  ISETP.GT.AND P0, PT, R0, 0xe1, P2 ;  /* 0x000000e10000780c */ /* 0x000fe40001704270 */
[----:B0-----:R-:W-:Y:S02]  /*1f240*/  PRMT R12, R8, 0x7610, R12 ;  /* 0x00007610080c7816 */ /* 0x001fe4000000000c */
[----:B------:R-:W-:Y:S01]  /*1f250*/  F2FP.F16.F32.PACK_AB R8, RZ, R3 ;  /* 0x00000003ff08723e */ /* 0x000fe200000000ff */
[----:B------:R-:W-:Y:S01]  /*1f260*/  FMUL R3, R157, R2 ;  /* 0x000000029d037220 */ /* 0x000fe20000400000 */
[----:B------:R0:W-:Y:S01]  /*1f270*/  @P4 STG.E.U16 desc[UR44][R4.64+0x1c0], R11 ;  /* 0x0001c00b04004986 */ /* 0x0001e2000c10152c */
[----:B-1----:R-:W-:-:S02]  /*1f280*/  PRMT R10, R9, 0x7610, R10 ;  /* 0x00007610090a7816 */ /* 0x002fc4000000000a */
[----:B------:R-:W-:Y:S01]  /*1f290*/  PRMT R13, R8, 0x7610, R13 ;  /* 0x00007610080d7816 */ /* 0x000fe2000000000d */
[----:B------:R-:W-:Y:S01]  /*1f2a0*/  @P5 STG.E.U16 desc[UR44][R4.64+0x1c2], R12 ;  /* 0x0001c20c04005986 */ /* 0x000fe2000c10152c */
[-C--:B------:R-:W-:Y:S01]  /*1f2b0*/  FMUL R8, R156, R2.reuse ;  /* 0x000000029c087220 */ /* 0x080fe20000400000 */
[C---:B------:R-:W-:Y:S02]  /*1f2c0*/  ISETP.GT.AND P4, PT, R0.reuse, 0xe8, P3 ;  /* 0x000000e80000780c */ /* 0x040fe40001f84270 */
[----:B------:R-:W-:Y:S01]  /*1f2d0*/  F2FP.F16.F32.PACK_AB R9, RZ, R3 ;  /* 0x00000003ff09723e */ /* 0x000fe200000000ff */
[----:B------:R-:W-:Y:S01]  /*1f2e0*/  FMUL R3, R155, R2 ;  /* 0x000000029b037220 */ /* 0x000fe20000400000 */
[C---:B------:R-:W-:Y:S02]  /*1f2f0*/  ISETP.GT.AND P5, PT, R0.reuse, 0xe9, P3 ;  /* 0x000000e90000780c */ /* 0x040fe40001fa4270 */
[----:B------:R-:W-:Y:S02]  /*1f300*/  ISETP.GT.AND P6, PT, R0, 0xe8, P2 ;  /* 0x000000e80000780c */ /* 0x000fe400017c4270 */
[----:B------:R-:W-:Y:S01]  /*1f310*/  F2FP.F16.F32.PACK_AB R8, RZ, R8 ;  /* 0x00000008ff08723e */ /* 0x000fe200000000ff */
[----:B------:R1:W-:Y:S01]  /*1f320*/  @P1 STG.E.U16 desc[UR44][R6.64+0x1c0], R10 ;  /* 0x0001c00a06001986 */ /* 0x0003e2000c10152c */
[----:B------:R-:W-:-:S02]  /*1f330*/  F2FP.F16.F32.PACK_AB R3, RZ, R3 ;  /* 0x00000003ff03723e */ /* 0x000fc400000000ff */
[C---:B------:R-:W-:Y:S01]  /*1f340*/  ISETP.GT.AND P1, PT, R17.reuse, 0x80, PT ;  /* 0x000000801100780c */ /* 0x040fe20003f24270 */
[----:B------:R2:W-:Y:S01]  /*1f350*/  @P0 STG.E.U16 desc[UR44][R6.64+0x1c2], R13 ;  /* 0x0001c20d06000986 */ /* 0x0005e2000c10152c */
[----:B------:R-:W-:Y:S02]  /*1f360*/  ISETP.GT.AND P0, PT, R17, 0x88, PT ;  /* 0x000000881100780c */ /* 0x000fe40003f04270 */
[----:B0-----:R-:W-:Y:S02]  /*1f370*/  PRMT R11, R8, 0x7610, R11 ;  /* 0x00007610080b7816 */ /* 0x001fe4000000000b */
[----:B------:R-:W-:Y:S02]  /*1f380*/  PRMT R17, R3, 0x7610, R17 ;  /* 0x0000761003117816 */ /* 0x000fe40000000011 */
[----:B-1----:R-:W-:Y:S01]  /*1f390*/  PRMT R10, R9, 0x7610, R10 ;  /* 0x00007610090a7816 */ /* 0x002fe2000000000a */
[----:B------:R-:W-:-:S04]  /*1f3a0*/  FMUL R3, R154, R2 ;  /* 0x000000029a037220 */ /* 0x000fc80000400000 */
[----:B------:R-:W-:Y:S01]  /*1f3b0*/  @P4 STG.E.U16 desc[UR44][R4.64+0x1d0], R10 ;  /* 0x0001d00a04004986 */ /* 0x000fe2000c10152c */
[----:B------:R-:W-:-:S03]  /*1f3c0*/  ISETP.GT.AND P4, PT, R0, 0xe9, P2 ;  /* 0x000000e90000780c */ /* 0x000fc60001784270 */
[----:B------:R0:W-:Y:S01]  /*1f3d0*/  @P5 STG.E.U16 desc[UR44][R4.64+0x1d2], R11 ;  /* 0x0001d20b04005986 */ /* 0x0001e2000c10152c */
[----:B------:R-:W-:-:S03]  /*1f3e0*/  ISETP.GT.AND P5, PT, R0, 0xf0, P3 ;  /* 0x000000f00000780c */ /* 0x000fc60001fa4270 */
[----:B------:R-:W-:Y:S01]  /*1f3f0*/  @P6 STG.E.U16 desc[UR44][R6.64+0x1d0], R17 ;  /* 0x0001d01106006986 */ /* 0x000fe2000c10152c */
[----:B------:R-:W-:Y:S01]  /*1f400*/  ISETP.GT.AND P6, PT, R0, 0xf1, P3 ;  /* 0x000000f10000780c */ /* 0x000fe20001fc4270 */
[-C--:B------:R-:W-:Y:S01]  /*1f410*/  FMUL R8, R153, R2.reuse ;  /* 0x0000000299087220 */ /* 0x080fe20000400000 */
[----:B------:R-:W-:Y:S01]  /*1f420*/  FMUL R9, R152, R2 ;  /* 0x0000000298097220 */ /* 0x000fe20000400000 */
[----:B--2---:R-:W-:-:S03]  /*1f430*/  F2FP.F16.F32.PACK_AB R13, RZ, R3 ;  /* 0x00000003ff0d723e */ /* 0x004fc600000000ff */
[----:B------:R-:W-:Y:S02]  /*1f440*/  F2FP.F16.F32.PACK_AB R14, RZ, R8 ;  /* 0x00000008ff0e723e */ /* 0x000fe400000000ff */
[----:B------:R-:W-:Y:S01]  /*1f450*/  F2FP.F16.F32.PACK_AB R15, RZ, R9 ;  /* 0x00000009ff0f723e */ /* 0x000fe200000000ff */
[----:B------:R-:W-:Y:S01]  /*1f460*/  @P4 STG.E.U16 desc[UR44][R6.64+0x1d2], R13 ;  /* 0x0001d20d06004986 */ /* 0x000fe2000c10152c */
[----:B------:R-:W-:-:S03]  /*1f470*/  ISETP.GT.AND P4, PT, R0, 0xf1, P2 ;  /* 0x000000f10000780c */ /* 0x000fc60001784270 */
[----:B------:R-:W-:Y:S04]  /*1f480*/  @P5 STG.E.U16 desc[UR44][R4.64+0x1e0], R14 ;  /* 0x0001e00e04005986 */ /* 0x000fe8000c10152c */
[----:B------:R-:W-:Y:S01]  /*1f490*/  @P6 STG.E.U16 desc[UR44][R4.64+0x1e2], R15 ;  /* 0x0001e20f04006986 */ /* 0x000fe2000c10152c */
[----:B------:R-:W-:Y:S01]  /*1f4a0*/  ISETP.GT.AND P6, PT, R0, 0xf0, P2 ;  /* 0x000000f00000780c */ /* 0x000fe200017c4270 */
[-C--:B0-----:R-:W-:Y:S01]  /*1f4b0*/  FMUL R11, R23, R2.reuse ;  /* 0x00000002170b7220 */ /* 0x081fe20000400000 */
[----:B------:R-:W-:-:S04]  /*1f4c0*/  FMUL R12, R22, R2 ;  /* 0x00000002160c7220 */ /* 0x000fc80000400000 */
[----:B------:R-:W-:Y:S02]  /*1f4d0*/  F2FP.F16.F32.PACK_AB R11, RZ, R11 ;  /* 0x0000000bff0b723e */ /* 0x000fe400000000ff */
[----:B------:R-:W-:Y:S02]  /*1f4e0*/  F2FP.F16.F32.PACK_AB R12, RZ, R12 ;  /* 0x0000000cff0c723e */ /* 0x000fe400000000ff */
[C---:B------:R-:W-:Y:S02]  /*1f4f0*/  ISETP.GT.AND P5, PT, R0.reuse, 0xf8, P3 ;  /* 0x000000f80000780c */ /* 0x040fe40001fa4270 */
[----:B------:R-:W-:Y:S01]  /*1f500*/  ISETP.GT.AND P3, PT, R0, 0xf9, P3 ;  /* 0x000000f90000780c */ /* 0x000fe20001f64270 */
[----:B------:R-:W-:Y:S01]  /*1f510*/  @P6 STG.E.U16 desc[UR44][R6.64+0x1e0], R11 ;  /* 0x0001e00b06006986 */ /* 0x000fe2000c10152c */
[----:B------:R-:W-:-:S03]  /*1f520*/  FMUL R10, R21, R2 ;  /* 0x00000002150a7220 */ /* 0x000fc60000400000 */
[----:B------:R0:W-:Y:S01]  /*1f530*/  @P4 STG.E.U16 desc[UR44][R6.64+0x1e2], R12 ;  /* 0x0001e20c06004986 */ /* 0x0001e2000c10152c */
[----:B------:R-:W-:Y:S01]  /*1f540*/  ISETP.GT.AND P4, PT, R0, 0xf8, P2 ;  /* 0x000000f80000780c */ /* 0x000fe20001784270 */
[-C--:B------:R-:W-:Y:S01]  /*1f550*/  FMUL R9, R20, R2.reuse ;  /* 0x0000000214097220 */ /* 0x080fe20000400000 */
[-C--:B------:R-:W-:Y:S01]  /*1f560*/  FMUL R8, R18, R2.reuse ;  /* 0x0000000212087220 */ /* 0x080fe20000400000 */
[----:B------:R-:W-:Y:S01]  /*1f570*/  FMUL R3, R19, R2 ;  /* 0x0000000213037220 */ /* 0x000fe20000400000 */
[----:B------:R-:W-:Y:S02]  /*1f580*/  F2FP.F16.F32.PACK_AB R10, RZ, R10 ;  /* 0x0000000aff0a723e */ /* 0x000fe400000000ff */
[----:B------:R-:W-:Y:S02]  /*1f590*/  ISETP.GT.AND P2, PT, R0, 0xf9, P2 ;  /* 0x000000f90000780c */ /* 0x000fe40001744270 */
[----:B------:R-:W-:Y:S02]  /*1f5a0*/  F2FP.F16.F32.PACK_AB R9, RZ, R9 ;  /* 0x00000009ff09723e */ /* 0x000fe400000000ff */
[----:B------:R-:W-:-:S02]  /*1f5b0*/  F2FP.F16.F32.PACK_AB R8, RZ, R8 ;  /* 0x00000008ff08723e */ /* 0x000fc400000000ff */
[----:B------:R-:W-:Y:S01]  /*1f5c0*/  F2FP.F16.F32.PACK_AB R3, RZ, R3 ;  /* 0x00000003ff03723e */ /* 0x000fe200000000ff */
[----:B------:R-:W-:Y:S01]  /*1f5d0*/  @P5 STG.E.U16 desc[UR44][R4.64+0x1f0], R10 ;  /* 0x0001f00a04005986 */ /* 0x000fe2000c10152c */
[----:B0-----:R-:W-:Y:S02]  /*1f5e0*/  PRMT R12, R8, 0x7610, R12 ;  /* 0x00007610080c7816 */ /* 0x001fe4000000000c */
[----:B------:R-:W-:Y:S01]  /*1f5f0*/  PRMT R11, R3, 0x7610, R11 ;  /* 0x00007610030b7816 */ /* 0x000fe2000000000b */
[----:B------:R0:W-:Y:S01]  /*1f600*/  @P3 STG.E.U16 desc[UR44][R4.64+0x1f2], R9 ;  /* 0x0001f20904003986 */ /* 0x0001e2000c10152c */
[----:B------:R-:W-:Y:S01]  /*1f610*/  @P4 MOV R8, R6 ;  /* 0x0000000600084202 */ /* 0x000fe20000000f00 */
[----:B------:R-:W-:Y:S02]  /*1f620*/  USHF.L.U32 UR12, UR8, 0x8, URZ ;  /* 0x00000008080c7899 */ /* 0x000fe4000800063f */
[----:B------:R-:W-:Y:S01]  /*1f630*/  USHF.L.U64.HI UR11, UR8, 0x8, UR9 ;  /* 0x00000008080b7899 */ /* 0x000fe20008010209 */
[----:B0-----:R-:W-:-:S03]  /*1f640*/  @P4 IMAD.MOV.U32 R9, RZ, RZ, R7 ;  /* 0x000000ffff094224 */ /* 0x001fc600078e0007 */
[----:B------:R-:W-:Y:S02]  /*1f650*/  MOV R3, UR12 ;  /* 0x0000000c00037c02 */ /* 0x000fe40008000f00 */
[----:B------:R0:W-:Y:S01]  /*1f660*/  @P4 STG.E.U16 desc[UR44][R8.64+0x1f0], R11 ;  /* 0x0001f00b08004986 */ /* 0x0001e2000c10152c */
[C---:B------:R-:W-:Y:S02]  /*1f670*/  ISETP.GT.AND P3, PT, R0.reuse, RZ, P1 ;  /* 0x000000ff0000720c */ /* 0x040fe40000f64270 */
[----:B------:R-:W-:Y:S01]  /*1f680*/  ISETP.GT.AND P4, PT, R0, 0x1, P1 ;  /* 0x000000010000780c */ /* 0x000fe20000f84270 */
[-C--:B------:R-:W-:Y:S01]  /*1f690*/  FMUL R24, R24, R2.reuse ;  /* 0x0000000218187220 */ /* 0x080fe20000400000 */
[----:B------:R-:W-:Y:S01]  /*1f6a0*/  FMUL R25, R25, R2 ;  /* 0x0000000219197220 */ /* 0x000fe20000400000 */
[----:B0-----:R-:W-:Y:S01]  /*1f6b0*/  @P2 IMAD.MOV.U32 R8, RZ, RZ, R6 ;  /* 0x000000ffff082224 */ /* 0x001fe200078e0006 */
[----:B------:R-:W-:Y:S01]  /*1f6c0*/  @P2 MOV R9, R7 ;  /* 0x0000000700092202 */ /* 0x000fe20000000f00 */
[----:B------:R-:W-:-:S04]  /*1f6d0*/  IMAD.U32 R7, RZ, RZ, UR11 ;  /* 0x0000000bff077e24 */ /* 0x000fc8000f8e00ff */
[----:B------:R0:W-:Y:S01]  /*1f6e0*/  @P2 STG.E.U16 desc[UR44][R8.64+0x1f2], R12 ;  /* 0x0001f20c08002986 */ /* 0x0001e2000c10152c */
[C---:B------:R-:W-:Y:S02]  /*1f6f0*/  IADD3 R6, P2, P6, R4.reuse, UR5, R3 ;  /* 0x0000000504067c10 */ /* 0x040fe4000fe5e003 */
[----:B------:R-:W-:Y:S02]  /*1f700*/  IADD3 R4, P5, R4, UR12, RZ ;  /* 0x0000000c04047c10 */ /* 0x000fe4000ffbe0ff */
[C---:B------:R-:W-:Y:S02]  /*1f710*/  IADD3.X R7, R5.reuse, UR4, R7, P2, P6 ;  /* 0x0000000405077c10 */ /* 0x040fe400097ec407 */
[----:B------:R-:W-:Y:S02]  /*1f720*/  F2FP.F16.F32.PACK_AB R24, RZ, R24 ;  /* 0x00000018ff18723e */ /* 0x000fe400000000ff */
[----:B------:R-:W-:Y:S02]  /*1f730*/  IADD3.X R5, R5, UR11, RZ, P5, !PT ;  /* 0x0000000b05057c10 */ /* 0x000fe4000affe4ff */
[----:B------:R-:W-:-:S02]  /*1f740*/  F2FP.F16.F32.PACK_AB R25, RZ, R25 ;  /* 0x00000019ff19723e */ /* 0x000fc400000000ff */
[C---:B------:R-:W-:Y:S01]  /*1f750*/  ISETP.GT.AND P2, PT, R0.reuse, RZ, P0 ;  /* 0x000000ff0000720c */ /* 0x040fe20000744270 */
[----:B------:R-:W-:Y:S01]  /*1f760*/  @P3 STG.E.U16 desc[UR44][R4.64], R24 ;  /* 0x0000001804003986 */ /* 0x000fe2000c10152c */
[----:B------:R-:W-:Y:S01]  /*1f770*/  ISETP.GT.AND P3, PT, R0, 0x1, P0 ;  /* 0x000000010000780c */ /* 0x000fe20000764270 */
[-C--:B------:R-:W-:Y:S02]  /*1f780*/  FMUL R26, R26, R2.reuse ;  /* 0x000000021a1a7220 */ /* 0x080fe40000400000 */
[----:B------:R-:W-:Y:S01]  /*1f790*/  @P4 STG.E.U16 desc[UR44][R4.64+0x2], R25 ;  /* 0x0000021904004986 */ /* 0x000fe2000c10152c */
[----:B------:R-:W-:Y:S01]  /*1f7a0*/  ISETP.GT.AND P4, PT, R0, 0x8, P1 ;  /* 0x000000080000780c */ /* 0x000fe20000f84270 */
[-C--:B------:R-:W-:Y:S01]  /*1f7b0*/  FMUL R27, R27, R2.reuse ;  /* 0x000000021b1b7220 */ /* 0x080fe20000400000 */
[----:B0-----:R-:W-:Y:S01]  /*1f7c0*/  IADD3 R8, P5, R4, UR5, RZ ;  /* 0x0000000504087c10 */ /* 0x001fe2000ffbe0ff */
[----:B------:R-:W-:Y:S01]  /*1f7d0*/  FMUL R28, R28, R2 ;  /* 0x000000021c1c7220 */ /* 0x000fe20000400000 */
[----:B------:R-:W-:-:S02]  /*1f7e0*/  F2FP.F16.F32.PACK_AB R26, RZ, R26 ;  /* 0x0000001aff1a723e */ /* 0x000fc400000000ff */
[----:B------:R-:W-:Y:S02]  /*1f7f0*/  IADD3.X R9, R5, UR4, RZ, P5, !PT ;  /* 0x0000000405097c10 */ /* 0x000fe4000affe4ff */
[----:B------:R-:W-:Y:S02]  /*1f800*/  F2FP.F16.F32.PACK_AB R27, RZ, R27 ;  /* 0x0000001bff1b723e */ /* 0x000fe400000000ff */
[----:B------:R-:W-:Y:S01]  /*1f810*/  F2FP.F16.F32.PACK_AB R28, RZ, R28 ;  /* 0x0000001cff1c723e */ /* 0x000fe200000000ff */
[----:B------:R-:W-:Y:S01]  /*1f820*/  @P2 STG.E.U16 desc[UR44][R8.64], R26 ;  /* 0x0000001a08002986 */ /* 0x000fe2000c10152c */
[C---:B------:R-:W-:Y:S02]  /*1f830*/  ISETP.GT.AND P5, PT, R0.reuse, 0x9, P1 ;  /* 0x000000090000780c */ /* 0x040fe40000fa4270 */
[C---:B------:R-:W-:Y:S01]  /*1f840*/  ISETP.GT.AND P2, PT, R0.reuse, 0x8, P0 ;  /* 0x000000080000780c */ /* 0x040fe20000744270 */
[----:B------:R-:W-:Y:S01]  /*1f850*/  @P3 STG.E.U16 desc[UR44][R8.64+0x2], R27 ;  /* 0x0000021b08003986 */ /* 0x000fe2000c10152c */
[-C--:B------:R-:W-:Y:S01]  /*1f860*/  FMUL R29, R29, R2.reuse ;  /* 0x000000021d1d7220 */ /* 0x080fe20000400000 */
[----:B------:R-:W-:Y:S01]  /*1f870*/  ISETP.GT.AND P3, PT, R0, 0x9, P0 ;  /* 0x000000090000780c */ /* 0x000fe20000764270 */
[-C--:B------:R-:W-:Y:S01]  /*1f880*/  FMUL R30, R30, R2.reuse ;  /* 0x000000021e1e7220 */ /* 0x080fe20000400000 */
[----:B------:R-:W-:Y:S01]  /*1f890*/  @P4 STG.E.U16 desc[UR44][R4.64+0x10], R28 ;  /* 0x0000101c04004986 */ /* 0x000fe2000c10152c */
[----:B------:R-:W-:Y:S01]  /*1f8a0*/  ISETP.GT.AND P4, PT, R0, 0x10, P1 ;  /* 0x000000100000780c */ /* 0x000fe20000f84270 */
[-C--:B------:R-:W-:Y:S01]  /*1f8b0*/  FMUL R31, R31, R2.reuse ;  /* 0x000000021f1f7220 */ /* 0x080fe20000400000 */
[----:B------:R-:W-:Y:S01]  /*1f8c0*/  IADD3 R10, P6, R4, UR5, RZ ;  /* 0x00000005040a7c10 */ /* 0x000fe2000ffde0ff */
[----:B------:R-:W-:Y:S01]  /*1f8d0*/  FMUL R32, R32, R2 ;  /* 0x0000000220207220 */ /* 0x000fe20000400000 */
[----:B------:R-:W-:-:S02]  /*1f8e0*/  F2FP.F16.F32.PACK_AB R29, RZ, R29 ;  /* 0x0000001dff1d723e */ /* 0x000fc400000000ff */
[----:B------:R-:W-:Y:S02]  /*1f8f0*/  F2FP.F16.F32.PACK_AB R30, RZ, R30 ;  /* 0x0000001eff1e723e */ /* 0x000fe400000000ff */
[----:B------:R-:W-:Y:S02]  /*1f900*/  IADD3.X R11, R5, UR4, RZ, P6, !PT ;  /* 0x00000004050b7c10 */ /* 0x000fe4000b7fe4ff */
[----:B------:R-:W-:Y:S01]  /*1f910*/  F2FP.F16.F32.PACK_AB R31, RZ, R31 ;  /* 0x0000001fff1f723e */ /* 0x000fe200000000ff */
[----:B------:R-:W-:Y:S01]  /*1f920*/  @P5 STG.E.U16 desc[UR44][R4.64+0x12], R29 ;  /* 0x0000121d04005986 */ /* 0x000fe2000c10152c */
[----:B------:R-:W-:Y:S02]  /*1f930*/  F2FP.F16.F32.PACK_AB R32, RZ, R32 ;  /* 0x00000020ff20723e */ /* 0x000fe400000000ff */
[C---:B------:R-:W-:Y:S01]  /*1f940*/  ISETP.GT.AND P5, PT, R0.reuse, 0x11, P1 ;  /* 0x000000110000780c */ /* 0x040fe20000fa4270 */
[----:B------:R-:W-:Y:S01]  /*1f950*/  @P2 STG.E.U16 desc[UR44][R10.64+0x10], R30 ;  /* 0x0000101e0a002986 */ /* 0x000fe2000c10152c */
[----:B------:R-:W-:Y:S01]  /*1f960*/  ISETP.GT.AND P2, PT, R0, 0x10, P0 ;  /* 0x000000100000780c */ /* 0x000fe20000744270 */
[----:B------:R-:W-:-:S02]  /*1f970*/  FMUL R33, R33, R2 ;  /* 0x0000000221217220 */ /* 0x000fc40000400000 */
[----:B------:R-:W-:Y:S01]  /*1f980*/  @P3 STG.E.U16 desc[UR44][R6.64+0x12], R31 ;  /* 0x0000121f06003986 */ /* 0x000fe2000c10152c */
[----:B------:R-:W-:Y:S01]  /*1f990*/  ISETP.GT.AND P3, PT, R0, 0x11, P0 ;  /* 0x000000110000780c */ /* 0x000fe20000764270 */
[-C--:B------:R-:W-:Y:S02]  /*1f9a0*/  FMUL R34, R34, R2.reuse ;  /* 0x0000000222227220 */ /* 0x080fe40000400000 */
[----:B------:R-:W-:Y:S01]  /*1f9b0*/  @P4 STG.E.U16 desc[UR44][R4.64+0x20], R32 ;  /* 0x0000202004004986 */ /* 0x000fe2000c10152c */
[----:B------:R-:W-:Y:S01]  /*1f9c0*/  ISETP.GT.AND P4, PT, R0, 0x18, P1 ;  /* 0x000000180000780c */ /* 0x000fe20000f84270 */
[-C--:B------:R-:W-:Y:S01]  /*1f9d0*/  FMUL R35, R35, R2.reuse ;  /* 0x0000000223237220 */ /* 0x080fe20000400000 */
[----:B------:R-:W-:Y:S01]  /*1f9e0*/  FMUL R36, R36, R2 ;  /* 0x0000000224247220 */ /* 0x000fe20000400000 */
[----:B------:R-:W-:Y:S02]  /*1f9f0*/  F2FP.F16.F32.PACK_AB R33, RZ, R33 ;  /* 0x00000021ff21723e */ /* 0x000fe400000000ff */
[----:B------:R-:W-:-:S02]  /*1fa00*/  F2FP.F16.F32.PACK_AB R34, RZ, R34 ;  /* 0x00000022ff22723e */ /* 0x000fc400000000ff */
[----:B------:R-:W-:Y:S01]  /*1fa10*/  F2FP.F16.F32.PACK_AB R35, RZ, R35 ;  /* 0x00000023ff23723e */ /* 0x000fe200000000ff */
[----:B------:R-:W-:Y:S01]  /*1fa20*/  @P5 STG.E.U16 desc[UR44][R4.64+0x22], R33 ;  /* 0x0000222104005986 */ /* 0x000fe2000c10152c */
[----:B------:R-:W-:Y:S02]  /*1fa30*/  F2FP.F16.F32.PACK_AB R36, RZ, R36 ;  /* 0x00000024ff24723e */ /* 0x000fe400000000ff */
[C---:B------:R-:W-:Y:S01]  /*1fa40*/  ISETP.GT.AND P5, PT, R0.reuse, 0x19, P1 ;  /* 0x000000190000780c */ /* 0x040fe20000fa4270 */
[----:B------:R-:W-:Y:S01]  /*1fa50*/  @P2 STG.E.U16 desc[UR44][R6.64+0x20], R34 ;  /* 0x0000202206002986 */ /* 0x000fe2000c10152c */
[C---:B------:R-:W-:Y:S01]  /*1fa60*/  ISETP.GT.AND P2, PT, R0.reuse, 0x18, P0 ;  /* 0x000000180000780c */ /* 0x040fe20000744270 */
[-C--:B------:R-:W-:Y:S02]  /*1fa70*/  FMUL R37, R37, R2.reuse ;  /* 0x0000000225257220 */ /* 0x080fe40000400000 */
[----:B------:R-:W-:Y:S01]  /*1fa80*/  @P3 STG.E.U16 desc[UR44][R6.64+0x22], R35 ;  /* 0x0000222306003986 */ /* 0x000fe2000c10152c */
[----:B------:R-:W-:Y:S01]  /*1fa90*/  ISETP.GT.AND P3, PT, R0, 0x19, P0 ;  /* 0x000000190000780c */ /* 0x000fe20000764270 */
[----:B------:R-:W-:-:S02]  /*1faa0*/  FMUL R38, R38, R2 ;  /* 0x0000000226267220 */ /* 0x000fc40000400000 */
[----:B------:R-:W-:Y:S01]  /*1fab0*/  @P4 STG.E.U16 desc[UR44][R4.64+0x30], R36 ;  /* 0x0000302404004986 */ /* 0x000fe2000c10152c */
[----:B------:R-:W-:Y:S01]  /*1fac0*/  ISETP.GT.AND P4, PT, R0, 0x20, P1 ;  /* 0x000000200000780c */ /* 0x000fe20000f84270 */
[-C--:B------:R-:W-:Y:S01]  /*1fad0*/  FMUL R39, R39, R2.reuse ;  /* 0x0000000227277220 */ /* 0x080fe20000400000 */
[----:B------:R-:W-:Y:S01]  /*1fae0*/  FMUL R40, R40, R2 ;  /* 0x0000000228287220 */ /* 0x000fe20000400000 */
[----:B------:R-:W-:Y:S02]  /*1faf0*/  F2FP.F16.F32.PACK_AB R37, RZ, R37 ;  /* 0x00000025ff25723e */ /* 0x000fe400000000ff */
[----:B------:R-:W-:Y:S02]  /*1fb00*/  F2FP.F16.F32.PACK_AB R38, RZ, R38 ;  /* 0x00000026ff26723e */ /* 0x000fe400000000ff */
[----:B------:R-:W-:Y:S01]  /*1fb10*/  F2FP.F16.F32.PACK_AB R39, RZ, R39 ;  /* 0x00000027ff27723e */ /* 0x000fe200000000ff */
[----:B------:R-:W-:Y:S01]  /*1fb20*/  @P5 STG.E.U16 desc[UR44][R4.64+0x32], R37 ;  /* 0x0000322504005986 */ /* 0x000fe2000c10152c */
[----:B------:R-:W-:-:S02]  /*1fb30*/  F2FP.F16.F32.PACK_AB R40, RZ, R40 ;  /* 0x00000028ff28723e */ /* 0x000fc400000000ff */
[C---:B------:R-:W-:Y:S01]  /*1fb40*/  ISETP.GT.AND P5, PT, R0.reuse, 0x21, P1 ;  /* 0x000000210000780c */ /* 0x040fe20000fa4270 */
[----:B------:R-:W-:Y:S01]  /*1fb50*/  @P2 STG.E.U16 desc[UR44][R6.64+0x30], R38 ;  /* 0x0000302606002986 */ /* 0x000fe2000c10152c */
[C---:B------:R-:W-:Y:S01]  /*1fb60*/  ISETP.GT.AND P2, PT, R0.reuse, 0x20, P0 ;  /* 0x000000200000780c */ /* 0x040fe20000744270 */
[-C--:B------:R-:W-:Y:S02]  /*1fb70*/  FMUL R41, R41, R2.reuse ;  /* 0x0000000229297220 */ /* 0x080fe40000400000 */
[----:B------:R-:W-:Y:S01]  /*1fb80*/  @P3 STG.E.U16 desc[UR44][R6.64+0x32], R39 ;  /* 0x0000322706003986 */ /* 0x000fe2000c10152c */
[----:B------:R-:W-:Y:S01]  /*1fb90*/  ISETP.GT.AND P3, PT, R0, 0x21, P0 ;  /* 0x000000210000780c */ /* 0x000fe20000764270 */
[-C--:B------:R-:W-:Y:S02]  /*1fba0*/  FMUL R42, R42, R2.reuse ;  /* 0x000000022a2a7220 */ /* 0x080fe40000400000 */
[----:B------:R-:W-:Y:S01]  /*1fbb0*/  @P4 STG.E.U16 desc[UR44][R4.64+0x40], R40 ;  /* 0x0000402804004986 */ /* 0x000fe2000c10152c */
[----:B------:R-:W-:Y:S01]  /*1fbc0*/  ISETP.GT.AND P4, PT, R0, 0x28, P1 ;  /* 0x000000280000780c */ /* 0x000fe20000f84270 */
[-C--:B------:R-:W-:Y:S01]  /*1fbd0*/  FMUL R43, R43, R2.reuse ;  /* 0x000000022b2b7220 */ /* 0x080fe20000400000 */
[----:B------:R-:W-:Y:S01]  /*1fbe0*/  FMUL R44, R44, R2 ;  /* 0x000000022c2c7220 */ /* 0x000fe20000400000 */
[----:B------:R-:W-:-:S02]  /*1fbf0*/  F2FP.F16.F32.PACK_AB R41, RZ, R41 ;  /* 0x00000029ff29723e */ /* 0x000fc400000000ff */
[----:B------:R-:W-:Y:S02]  /*1fc00*/  F2FP.F16.F32.PACK_AB R42, RZ, R42 ;  /* 0x0000002aff2a723e */ /* 0x000fe400000000ff */
        /* <DEDUP_REMOVED lines=357> */
[----:B------:R-:W-:Y:S01]  /*21260*/  ISETP.GT.AND P2, PT, R0, 0xd8, P0 ;  /* 0x000000d80000780c */ /* 0x000fe20000744270 */
[-C--:B------:R-:W-:Y:S02]  /*21270*/  FMUL R133, R133, R2.reuse ;  /* 0x0000000285857220 */ /* 0x080fe40000400000 */
[----:B------:R-:W-:Y:S01]  /*21280*/  @P3 STG.E.U16 desc[UR44][R6.64+0x1a2], R131 ;  /* 0x0001a28306003986 */ /* 0x000fe2000c10152c */
[----:B------:R-:W-:-:S03]  /*21290*/  FMUL R134, R134, R2 ;  /* 0x0000000286867220 */ /* 0x000fc60000400000 */
[----:B------:R-:W-:Y:S01]  /*212a0*/  @P4 STG.E.U16 desc[UR44][R4.64+0x1b0], R132 ;  /* 0x0001b08404004986 */ /* 0x000fe2000c10152c */
[C---:B------:R-:W-:Y:S01]  /*212b0*/  ISETP.GT.AND P4, PT, R0.reuse, 0xd9, P0 ;  /* 0x000000d90000780c */ /* 0x040fe20000784270 */
[----:B------:R-:W-:Y:S01]  /*212c0*/  FMUL R135, R135, R2 ;  /* 0x0000000287877220 */ /* 0x000fe20000400000 */
[----:B------:R-:W-:Y:S02]  /*212d0*/  F2FP.F16.F32.PACK_AB R133, RZ, R133 ;  /* 0x00000085ff85723e */ /* 0x000fe400000000ff */
[----:B------:R-:W-:Y:S02]  /*212e0*/  F2FP.F16.F32.PACK_AB R134, RZ, R134 ;  /* 0x00000086ff86723e */ /* 0x000fe400000000ff */
[----:B------:R-:W-:Y:S01]  /*212f0*/  F2FP.F16.F32.PACK_AB R135, RZ, R135 ;  /* 0x00000087ff87723e */ /* 0x000fe200000000ff */
[----:B------:R-:W-:Y:S01]  /*21300*/  @P5 STG.E.U16 desc[UR44][R4.64+0x1b2], R133 ;  /* 0x0001b28504005986 */ /* 0x000fe2000c10152c */
[----:B------:R-:W-:-:S03]  /*21310*/  ISETP.GT.AND P5, PT, R0, 0xe0, P1 ;  /* 0x000000e00000780c */ /* 0x000fc60000fa4270 */
[----:B------:R-:W-:Y:S01]  /*21320*/  @P2 STG.E.U16 desc[UR44][R6.64+0x1b0], R134 ;  /* 0x0001b08606002986 */ /* 0x000fe2000c10152c */
[----:B------:R-:W-:Y:S01]  /*21330*/  ISETP.GT.AND P2, PT, R0, 0xe1, P1 ;  /* 0x000000e10000780c */ /* 0x000fe20000f44270 */
[-C--:B------:R-:W-:Y:S01]  /*21340*/  FMUL R136, R136, R2.reuse ;  /* 0x0000000288887220 */ /* 0x080fe20000400000 */
[C---:B------:R-:W-:Y:S01]  /*21350*/  ISETP.GT.AND P3, PT, R0.reuse, 0xe0, P0 ;  /* 0x000000e00000780c */ /* 0x040fe20000764270 */
[----:B------:R-:W-:Y:S01]  /*21360*/  @P4 STG.E.U16 desc[UR44][R6.64+0x1b2], R135 ;  /* 0x0001b28706004986 */ /* 0x000fe2000c10152c */
[-C--:B------:R-:W-:Y:S01]  /*21370*/  FMUL R137, R137, R2.reuse ;  /* 0x0000000289897220 */ /* 0x080fe20000400000 */
[----:B------:R-:W-:Y:S01]  /*21380*/  ISETP.GT.AND P4, PT, R0, 0xe1, P0 ;  /* 0x000000e10000780c */ /* 0x000fe20000784270 */
[-C--:B------:R-:W-:Y:S01]  /*21390*/  FMUL R138, R138, R2.reuse ;  /* 0x000000028a8a7220 */ /* 0x080fe20000400000 */
[----:B------:R-:W-:Y:S01]  /*213a0*/  FMUL R139, R139, R2 ;  /* 0x000000028b8b7220 */ /* 0x000fe20000400000 */
[----:B------:R-:W-:Y:S02]  /*213b0*/  F2FP.F16.F32.PACK_AB R136, RZ, R136 ;  /* 0x00000088ff88723e */ /* 0x000fe400000000ff */
[----:B------:R-:W-:-:S02]  /*213c0*/  F2FP.F16.F32.PACK_AB R137, RZ, R137 ;  /* 0x00000089ff89723e */ /* 0x000fc400000000ff */
[----:B------:R-:W-:Y:S02]  /*213d0*/  F2FP.F16.F32.PACK_AB R138, RZ, R138 ;  /* 0x0000008aff8a723e */ /* 0x000fe400000000ff */
[----:B------:R-:W-:Y:S01]  /*213e0*/  F2FP.F16.F32.PACK_AB R139, RZ, R139 ;  /* 0x0000008bff8b723e */ /* 0x000fe200000000ff */
[----:B------:R-:W-:Y:S01]  /*213f0*/  @P5 STG.E.U16 desc[UR44][R4.64+0x1c0], R136 ;  /* 0x0001c08804005986 */ /* 0x000fe2000c10152c */
[----:B------:R-:W-:-:S03]  /*21400*/  ISETP.GT.AND P5, PT, R0, 0xe9, P1 ;  /* 0x000000e90000780c */ /* 0x000fc60000fa4270 */
[----:B------:R-:W-:Y:S01]  /*21410*/  @P2 STG.E.U16 desc[UR44][R4.64+0x1c2], R137 ;  /* 0x0001c28904002986 */ /* 0x000fe2000c10152c */
[C---:B------:R-:W-:Y:S02]  /*21420*/  ISETP.GT.AND P2, PT, R0.reuse, 0xe8, P1 ;  /* 0x000000e80000780c */ /* 0x040fe40000f44270 */
[C---:B------:R-:W-:Y:S01]  /*21430*/  ISETP.GT.AND P6, PT, R0.reuse, 0xe8, P0 ;  /* 0x000000e80000780c */ /* 0x040fe200007c4270 */
[----:B------:R-:W-:Y:S01]  /*21440*/  @P3 STG.E.U16 desc[UR44][R6.64+0x1c0], R138 ;  /* 0x0001c08a06003986 */ /* 0x000fe2000c10152c */
[----:B------:R-:W-:Y:S01]  /*21450*/  ISETP.GT.AND P3, PT, R0, 0xe9, P0 ;  /* 0x000000e90000780c */ /* 0x000fe20000764270 */
[-C--:B------:R-:W-:Y:S01]  /*21460*/  FMUL R140, R140, R2.reuse ;  /* 0x000000028c8c7220 */ /* 0x080fe20000400000 */
[-C--:B------:R-:W-:Y:S01]  /*21470*/  FMUL R141, R141, R2.reuse ;  /* 0x000000028d8d7220 */ /* 0x080fe20000400000 */
[----:B------:R-:W-:Y:S01]  /*21480*/  @P4 STG.E.U16 desc[UR44][R6.64+0x1c2], R139 ;  /* 0x0001c28b06004986 */ /* 0x000fe2000c10152c */
[----:B------:R-:W-:Y:S01]  /*21490*/  ISETP.GT.AND P4, PT, R0, 0xf0, P1 ;  /* 0x000000f00000780c */ /* 0x000fe20000f84270 */
[-C--:B------:R-:W-:Y:S01]  /*214a0*/  FMUL R142, R142, R2.reuse ;  /* 0x000000028e8e7220 */ /* 0x080fe20000400000 */
[-C--:B------:R-:W-:Y:S01]  /*214b0*/  FMUL R143, R143, R2.reuse ;  /* 0x000000028f8f7220 */ /* 0x080fe20000400000 */
[----:B------:R-:W-:Y:S01]  /*214c0*/  FMUL R144, R144, R2 ;  /* 0x0000000290907220 */ /* 0x000fe20000400000 */
[----:B------:R-:W-:-:S02]  /*214d0*/  F2FP.F16.F32.PACK_AB R140, RZ, R140 ;  /* 0x0000008cff8c723e */ /* 0x000fc400000000ff */
[----:B------:R-:W-:Y:S02]  /*214e0*/  F2FP.F16.F32.PACK_AB R141, RZ, R141 ;  /* 0x0000008dff8d723e */ /* 0x000fe400000000ff */
[----:B------:R-:W-:Y:S02]  /*214f0*/  F2FP.F16.F32.PACK_AB R142, RZ, R142 ;  /* 0x0000008eff8e723e */ /* 0x000fe400000000ff */
[----:B------:R-:W-:Y:S02]  /*21500*/  F2FP.F16.F32.PACK_AB R143, RZ, R143 ;  /* 0x0000008fff8f723e */ /* 0x000fe400000000ff */
[----:B------:R-:W-:Y:S01]  /*21510*/  F2FP.F16.F32.PACK_AB R144, RZ, R144 ;  /* 0x00000090ff90723e */ /* 0x000fe200000000ff */
[----:B------:R-:W-:Y:S01]  /*21520*/  @P2 STG.E.U16 desc[UR44][R4.64+0x1d0], R140 ;  /* 0x0001d08c04002986 */ /* 0x000fe2000c10152c */
[----:B------:R-:W-:-:S03]  /*21530*/  ISETP.GT.AND P2, PT, R0, 0xf1, P1 ;  /* 0x000000f10000780c */ /* 0x000fc60000f44270 */
[----:B------:R-:W-:Y:S01]  /*21540*/  @P5 STG.E.U16 desc[UR44][R4.64+0x1d2], R141 ;  /* 0x0001d28d04005986 */ /* 0x000fe2000c10152c */
[----:B------:R-:W-:-:S03]  /*21550*/  ISETP.GT.AND P5, PT, R0, 0xf0, P0 ;  /* 0x000000f00000780c */ /* 0x000fc600007a4270 */
[----:B------:R-:W-:Y:S01]  /*21560*/  @P6 STG.E.U16 desc[UR44][R6.64+0x1d0], R142 ;  /* 0x0001d08e06006986 */ /* 0x000fe2000c10152c */
[----:B------:R-:W-:-:S03]  /*21570*/  FMUL R145, R145, R2 ;  /* 0x0000000291917220 */ /* 0x000fc60000400000 */
[----:B------:R-:W-:Y:S01]  /*21580*/  @P3 STG.E.U16 desc[UR44][R6.64+0x1d2], R143 ;  /* 0x0001d28f06003986 */ /* 0x000fe2000c10152c */
[----:B------:R-:W-:-:S03]  /*21590*/  ISETP.GT.AND P3, PT, R0, 0xf8, P1 ;  /* 0x000000f80000780c */ /* 0x000fc60000f64270 */
[----:B------:R-:W-:Y:S01]  /*215a0*/  @P4 STG.E.U16 desc[UR44][R4.64+0x1e0], R144 ;  /* 0x0001e09004004986 */ /* 0x000fe2000c10152c */
[----:B------:R-:W-:Y:S01]  /*215b0*/  ISETP.GT.AND P4, PT, R0, 0xf1, P0 ;  /* 0x000000f10000780c */ /* 0x000fe20000784270 */
[-C--:B------:R-:W-:Y:S01]  /*215c0*/  FMUL R146, R146, R2.reuse ;  /* 0x0000000292927220 */ /* 0x080fe20000400000 */
[C---:B------:R-:W-:Y:S01]  /*215d0*/  ISETP.GT.AND P1, PT, R0.reuse, 0xf9, P1 ;  /* 0x000000f90000780c */ /* 0x040fe20000f24270 */
[-C--:B------:R-:W-:Y:S01]  /*215e0*/  FMUL R147, R147, R2.reuse ;  /* 0x0000000293937220 */ /* 0x080fe20000400000 */
[----:B------:R-:W-:Y:S01]  /*215f0*/  ISETP.GT.AND P6, PT, R0, 0xf8, P0 ;  /* 0x000000f80000780c */ /* 0x000fe200007c4270 */
[-C--:B------:R-:W-:Y:S01]  /*21600*/  FMUL R148, R148, R2.reuse ;  /* 0x0000000294947220 */ /* 0x080fe20000400000 */
[----:B------:R-:W-:Y:S01]  /*21610*/  FMUL R149, R149, R2 ;  /* 0x0000000295957220 */ /* 0x000fe20000400000 */
[----:B------:R-:W-:Y:S02]  /*21620*/  F2FP.F16.F32.PACK_AB R145, RZ, R145 ;  /* 0x00000091ff91723e */ /* 0x000fe400000000ff */
[----:B------:R-:W-:-:S02]  /*21630*/  F2FP.F16.F32.PACK_AB R146, RZ, R146 ;  /* 0x00000092ff92723e */ /* 0x000fc400000000ff */
[----:B------:R-:W-:Y:S02]  /*21640*/  ISETP.GT.AND P0, PT, R0, 0xf9, P0 ;  /* 0x000000f90000780c */ /* 0x000fe40000704270 */
[----:B------:R-:W-:Y:S01]  /*21650*/  F2FP.F16.F32.PACK_AB R147, RZ, R147 ;  /* 0x00000093ff93723e */ /* 0x000fe200000000ff */
[----:B------:R-:W-:Y:S01]  /*21660*/  FMUL R150, R150, R2 ;  /* 0x0000000296967220 */ /* 0x000fe20000400000 */
[----:B------:R-:W-:Y:S02]  /*21670*/  F2FP.F16.F32.PACK_AB R148, RZ, R148 ;  /* 0x00000094ff94723e */ /* 0x000fe400000000ff */
[----:B------:R-:W-:Y:S01]  /*21680*/  F2FP.F16.F32.PACK_AB R149, RZ, R149 ;  /* 0x00000095ff95723e */ /* 0x000fe200000000ff */
[----:B------:R-:W-:Y:S01]  /*21690*/  FMUL R151, R151, R2 ;  /* 0x0000000297977220 */ /* 0x000fe20000400000 */
[----:B------:R-:W-:Y:S01]  /*216a0*/  @P2 STG.E.U16 desc[UR44][R4.64+0x1e2], R145 ;  /* 0x0001e29104002986 */ /* 0x000fe2000c10152c */
[----:B------:R-:W-:-:S03]  /*216b0*/  F2FP.F16.F32.PACK_AB R150, RZ, R150 ;  /* 0x00000096ff96723e */ /* 0x000fc600000000ff */
[----:B------:R-:W-:Y:S01]  /*216c0*/  @P5 STG.E.U16 desc[UR44][R6.64+0x1e0], R146 ;  /* 0x0001e09206005986 */ /* 0x000fe2000c10152c */
[----:B------:R-:W-:-:S03]  /*216d0*/  F2FP.F16.F32.PACK_AB R151, RZ, R151 ;  /* 0x00000097ff97723e */ /* 0x000fc600000000ff */
[----:B------:R-:W-:Y:S04]  /*216e0*/  @P4 STG.E.U16 desc[UR44][R6.64+0x1e2], R147 ;  /* 0x0001e29306004986 */ /* 0x000fe8000c10152c */
[----:B------:R-:W-:Y:S04]  /*216f0*/  @P3 STG.E.U16 desc[UR44][R4.64+0x1f0], R148 ;  /* 0x0001f09404003986 */ /* 0x000fe8000c10152c */
[----:B------:R0:W-:Y:S02]  /*21700*/  @P1 STG.E.U16 desc[UR44][R4.64+0x1f2], R149 ;  /* 0x0001f29504001986 */ /* 0x0001e4000c10152c */
[----:B0-----:R-:W-:Y:S01]  /*21710*/  @P6 MOV R4, R6 ;  /* 0x0000000600046202 */ /* 0x001fe20000000f00 */
[----:B------:R-:W-:-:S05]  /*21720*/  @P6 IMAD.MOV.U32 R5, RZ, RZ, R7 ;  /* 0x000000ffff056224 */ /* 0x000fca00078e0007 */
[----:B------:R0:W-:Y:S04]  /*21730*/  @P6 STG.E.U16 desc[UR44][R4.64+0x1f0], R150 ;  /* 0x0001f09604006986 */ /* 0x0001e8000c10152c */
[----:B------:R0:W-:Y:S02]  /*21740*/  @P0 STG.E.U16 desc[UR44][R6.64+0x1f2], R151 ;  /* 0x0001f29706000986 */ /* 0x0001e4000c10152c */
.L_x_536:
[----:B------:R-:W-:Y:S05]  /*21750*/  BSYNC B0 ;  /* 0x0000000000007941 */ /* 0x000fea0003800000 */
.L_x_28:
[----:B0-----:R-:W2:Y:S04]  /*21760*/  LDL.LU R5, [R1+0x200] ;  /* 0x0002000001057983 */ /* 0x001ea80000300800 */
[----:B------:R-:W2:Y:S01]  /*21770*/  LDL.LU R4, [R1+0x204] ;  /* 0x0002040001047983 */ /* 0x000ea20000300800 */
[----:B------:R-:W-:Y:S01]  /*21780*/  ULDC UR4, c[0x0][0xc] ;  /* 0x0000030000047ab9 */ /* 0x000fe20000000800 */
[----:B------:R-:W-:Y:S01]  /*21790*/  ULDC UR5, c[0x0][0x10] ;  /* 0x0000040000057ab9 */ /* 0x000fe20000000800 */
[----:B-----5:R-:W2:Y:S01]  /*217a0*/  LDC R3, c[0x0][0x14] ;  /* 0x00000500ff037b82 */ /* 0x020ea20000000800 */
[----:B------:R-:W-:Y:S01]  /*217b0*/  UIMAD.WIDE.U32 UR4, UR4, UR5, URZ ;  /* 0x00000005040472a5 */ /* 0x000fe2000f8e003f */
[----:B----4-:R-:W-:Y:S01]  /*217c0*/  PRMT R0, RZ, 0x7610, R0 ;  /* 0x00007610ff007816 */ /* 0x010fe20000000000 */
[----:B------:R-:W-:Y:S01]  /*217d0*/  UMOV UR41, 0xffffffff ;  /* 0xffffffff00297882 */ /* 0x000fe20000000000 */
[----:B------:R-:W-:-:S03]  /*217e0*/  UMOV UR42, 0xffffffff ;  /* 0xffffffff002a7882 */ /* 0x000fc60000000000 */
[----:B--2---:R-:W-:-:S04]  /*217f0*/  IMAD.WIDE.U32 R4, R3, UR4, R4 ;  /* 0x0000000403047c25 */ /* 0x004fc8000f8e0004 */
[----:B------:R-:W-:Y:S01]  /*21800*/  IMAD R3, R3, UR5, RZ ;  /* 0x0000000503037c24 */ /* 0x000fe2000f8e02ff */
[----:B------:R-:W-:Y:S01]  /*21810*/  ULDC.64 UR4, c[0x0][0x650] ;  /* 0x0001940000047ab9 */ /* 0x000fe20000000a00 */
[----:B------:R-:W-:Y:S01]  /*21820*/  IMAD.MOV.U32 R7, RZ, RZ, R4 ;  /* 0x000000ffff077224 */ /* 0x000fe200078e0004 */
[----:B------:R-:W-:Y:S02]  /*21830*/  ISETP.GE.U32.AND P0, PT, R4, UR4, PT ;  /* 0x0000000404007c0c */ /* 0x000fe4000bf06070 */
[----:B------:R-:W-:-:S04]  /*21840*/  IADD3 R6, R5, R3, RZ ;  /* 0x0000000305067210 */ /* 0x000fc80007ffe0ff */
[----:B------:R-:W-:Y:S01]  /*21850*/  ISETP.GE.U32.AND.EX P0, PT, R6, UR5, PT, P0 ;  /* 0x0000000506007c0c */ /* 0x000fe2000bf06100 */
[----:B------:R0:W-:Y:S04]  /*21860*/  STL [R1+0x200], R6 ;  /* 0x0002000601007387 */ /* 0x0001e80000100800 */
[----:B------:R0:W-:Y:S08]  /*21870*/  STL [R1+0x204], R7 ;  /* 0x0002040701007387 */ /* 0x0001f00000100800 */
[----:B------:R-:W-:Y:S05]  /*21880*/  @P0 BRA `(.L_x_537) ;  /* 0x0000000400880947 */ /* 0x000fea0003800000 */
[----:B------:R-:W2:Y:S01]  /*21890*/  S2UR UR6, SR_CTAID.X ;  /* 0x00000000000679c3 */ /* 0x000ea20000002500 */
[----:B------:R-:W-:Y:S01]  /*218a0*/  ULDC.64 UR12, c[0x0][0x628] ;  /* 0x00018a00000c7ab9 */ /* 0x000fe20000000a00 */
[----:B------:R-:W-:Y:S01]  /*218b0*/  ULDC UR4, c[0x0][0x150] ;  /* 0x0000540000047ab9 */ /* 0x000fe20000000800 */
[----:B------:R-:W-:Y:S01]  /*218c0*/  ISETP.NE.U32.AND P0, PT, RZ, UR12, PT ;  /* 0x0000000cff007c0c */ /* 0x000fe2000bf05070 */
[----:B------:R-:W-:Y:S01]  /*218d0*/  ULDC UR15, c[0x0][0x630] ;  /* 0x00018c00000f7ab9 */ /* 0x000fe20000000800 */
[C---:B------:R-:W-:Y:S01]  /*218e0*/  R2UR UR16, R7.reuse ;  /* 0x00000000071072ca */ /* 0x040fe200000e0000 */
[----:B------:R-:W-:Y:S01]  /*218f0*/  ULDC UR19, c[0x0][0x154] ;  /* 0x0000550000137ab9 */ /* 0x000fe20000000800 */
[----:B------:R-:W-:Y:S01]  /*21900*/  ISETP.NE.AND.EX P0, PT, RZ, UR13, PT, P0 ;  /* 0x0000000dff007c0c */ /* 0x000fe2000bf05300 */
[----:B------:R-:W4:Y:S01]  /*21910*/  S2UR UR18, SR_CTAID.Y ;  /* 0x00000000001279c3 */ /* 0x000f220000002600 */
[----:B------:R-:W-:Y:S02]  /*21920*/  R2UR UR17, R6 ;  /* 0x00000000061172ca */ /* 0x000fe400000e0000 */
[----:B------:R-:W-:-:S02]  /*21930*/  R2UR UR10, R7 ;  /* 0x00000000070a72ca */ /* 0x000fc400000e0000 */
[----:B------:R-:W-:Y:S02]  /*21940*/  R2UR UR11, R6 ;  /* 0x00000000060b72ca */ /* 0x000fe400000e0000 */
[----:B--2---:R-:W-:-:S05]  /*21950*/  I2FP.F32.U32 R0, UR6 ;  /* 0x0000000600007c45 */ /* 0x004fca0008201000 */
[----:B------:R-:W-:-:S04]  /*21960*/  FMUL R0, R0, UR4 ;  /* 0x0000000400007c20 */ /* 0x000fc80008400000 */
[----:B------:R2:W0:Y:S01]  /*21970*/  F2I.U32.TRUNC.NTZ R3, R0 ;  /* 0x0000000000037305 */ /* 0x000422000020f000 */
[----:B----4-:R-:W-:Y:S05]  /*21980*/  @!P0 BRA `(.L_x_538) ;  /* 0x0000000000308947 */ /* 0x010fea0003800000 */
        /* <DEDUP_REMOVED lines=12> */
.L_x_538:
[----:B------:R-:W-:Y:S01]  /*21a50*/  USHF.R.U64 UR42, UR10, UR15, UR11 ;  /* 0x0000000f0a2a7299 */ /* 0x000fe2000800120b */
[----:B--2---:R-:W-:Y:S01]  /*21a60*/  I2FP.F32.U32 R0, UR18 ;  /* 0x0000001200007c45 */ /* 0x004fe20008201000 */
[----:B------:R-:W-:Y:S02]  /*21a70*/  USHF.R.U32.HI UR4, URZ, UR15, UR11 ;  /* 0x0000000f3f047299 */ /* 0x000fe4000801160b */
[----:B------:R-:W-:Y:S02]  /*21a80*/  UIADD3 UR10, UP0, URZ, -UR42, URZ ;  /* 0x8000002a3f0a7290 */ /* 0x000fe4000ff1e03f */
[----:B------:R-:W-:Y:S01]  /*21a90*/  FMUL R0, R0, UR19 ;  /* 0x0000001300007c20 */ /* 0x000fe20008400000 */
[----:B------:R-:W-:Y:S01]  /*21aa0*/  ULDC.64 UR12, c[0x0][0x620] ;  /* 0x00018800000c7ab9 */ /* 0x000fe20000000a00 */
[----:B------:R-:W-:Y:S01]  /*21ab0*/  UIADD3.X UR4, URZ, ~UR4, URZ, UP0, !UPT ;  /* 0x800000043f047290 */ /* 0x000fe200087fe43f */
[----:B------:R-:W-:Y:S01]  /*21ac0*/  UMOV UR8, UR16 ;  /* 0x0000001000087c82 */ /* 0x000fe20008000000 */
[----:B------:R-:W-:-:S02]  /*21ad0*/  UMOV UR9, UR17 ;  /* 0x0000001100097c82 */ /* 0x000fc40008000000 */
[----:B------:R-:W-:Y:S01]  /*21ae0*/  UIMAD UR4, UR4, UR12, URZ ;  /* 0x0000000c040472a4 */ /* 0x000fe2000f8e023f */
[----:B------:R-:W2:Y:S01]  /*21af0*/  F2I.U32.TRUNC.NTZ R0, R0 ;  /* 0x0000000000007305 */ /* 0x000ea2000020f000 */
[----:B------:R-:W-:Y:S01]  /*21b00*/  UIMAD.WIDE.U32 UR8, UR10, UR12, UR8 ;  /* 0x0000000c0a0872a5 */ /* 0x000fe2000f8e0008 */
[----:B0-----:R-:W-:Y:S01]  /*21b10*/  R2UR UR12, R3 ;  /* 0x00000000030c72ca */ /* 0x001fe200000e0000 */
[----:B------:R-:W-:Y:S01]  /*21b20*/  UIMAD UR10, UR10, UR13, UR4 ;  /* 0x0000000d0a0a72a4 */ /* 0x000fe2000f8e0204 */
[----:B------:R-:W-:Y:S01]  /*21b30*/  ULDC UR11, c[0x0][0x618] ;  /* 0x00018600000b7ab9 */ /* 0x000fe20000000800 */
[----:B------:R-:W-:Y:S02]  /*21b40*/  ULDC UR21, c[0x0][0x658] ;  /* 0x0001960000157ab9 */ /* 0x000fe40000000800 */
[----:B------:R-:W-:Y:S01]  /*21b50*/  UIADD3 UR9, UR9, UR10, URZ ;  /* 0x0000000a09097290 */ /* 0x000fe2000fffe03f */
[----:B------:R-:W-:Y:S01]  /*21b60*/  UMOV UR15, 0xffffffff ;  /* 0xffffffff000f7882 */ /* 0x000fe20000000000 */
[----:B------:R-:W-:Y:S01]  /*21b70*/  ULDC.64 UR4, c[0x0][0x640] ;  /* 0x0001900000047ab9 */ /* 0x000fe20000000a00 */
[----:B------:R-:W-:Y:S01]  /*21b80*/  USHF.L.U32 UR15, UR15, UR21, URZ ;  /* 0x000000150f0f7299 */ /* 0x000fe2000800063f */
[----:B------:R-:W-:Y:S01]  /*21b90*/  ISETP.NE.U32.AND P0, PT, RZ, UR4, PT ;  /* 0x00000004ff007c0c */ /* 0x000fe2000bf05070 */
[----:B------:R-:W-:-:S02]  /*21ba0*/  USHF.R.U64 UR16, UR8, UR11, UR9 ;  /* 0x0000000b08107299 */ /* 0x000fc40008001209 */
[----:B------:R-:W-:Y:S01]  /*21bb0*/  USHF.R.U32.HI UR8, URZ, UR11, UR9 ;  /* 0x0000000b3f087299 */ /* 0x000fe20008011609 */
[----:B--2---:R-:W-:Y:S01]  /*21bc0*/  R2UR UR14, R0 ;  /* 0x00000000000e72ca */ /* 0x004fe200000e0000 */
[----:B------:R-:W-:Y:S01]  /*21bd0*/  ULDC UR17, c[0x0][0x608] ;  /* 0x0001820000117ab9 */ /* 0x000fe20000000800 */
[----:B------:R-:W-:Y:S01]  /*21be0*/  ULOP3.LUT UR40, URZ, UR15, URZ, 0x33, !UPT ;  /* 0x0000000f3f287292 */ /* 0x000fe2000f8e333f */
[----:B------:R-:W-:Y:S01]  /*21bf0*/  ISETP.NE.AND.EX P0, PT, RZ, UR5, PT, P0 ;  /* 0x00000005ff007c0c */ /* 0x000fe2000bf05300 */
[----:B------:R-:W-:Y:S02]  /*21c00*/  USHF.R.U64 UR15, UR16, UR17, UR8 ;  /* 0x00000011100f7299 */ /* 0x000fe40008001208 */
[----:B------:R-:W-:Y:S02]  /*21c10*/  USHF.R.U32.HI UR8, URZ, UR17, UR8 ;  /* 0x000000113f087299 */ /* 0x000fe40008011608 */
[----:B------:R-:W-:Y:S02]  /*21c20*/  UIADD3 UR12, -UR12, URZ, URZ ;  /* 0x0000003f0c0c7290 */ /* 0x000fe4000fffe13f */
[----:B------:R-:W-:Y:S01]  /*21c30*/  USHF.R.U64 UR17, UR15, UR21, UR8 ;  /* 0x000000150f117299 */ /* 0x000fe20008001208 */
[----:B------:R-:W-:Y:S01]  /*21c40*/  UMOV UR19, 0x1 ;  /* 0x0000000100137882 */ /* 0x000fe20000000000 */
[----:B------:R-:W-:Y:S01]  /*21c50*/  ULDC UR13, c[0x0][0x144] ;  /* 0x00005100000d7ab9 */ /* 0x000fe20000000800 */
[----:B------:R-:W-:Y:S01]  /*21c60*/  ULDC UR7, c[0x0][0x600] ;  /* 0x0001800000077ab9 */ /* 0x000fe20000000800 */
[----:B------:R-:W-:-:S02]  /*21c70*/  USHF.L.U32 UR24, UR19, UR21, URZ ;  /* 0x0000001513187299 */ /* 0x000fc4000800063f */
[----:B------:R-:W-:Y:S02]  /*21c80*/  USHF.R.U32.HI UR8, URZ, UR21, UR8 ;  /* 0x000000153f087299 */ /* 0x000fe40008011608 */
[----:B------:R-:W-:Y:S02]  /*21c90*/  UIMAD UR21, UR13, UR12, UR6 ;  /* 0x0000000c0d1572a4 */ /* 0x000fe4000f8e0206 */
[----:B------:R-:W-:Y:S02]  /*21ca0*/  UIADD3 UR20, UR7, -0x1, URZ ;  /* 0xffffffff07147890 */ /* 0x000fe4000fffe03f */
[----:B------:R-:W-:Y:S01]  /*21cb0*/  UIADD3 UR19, -UR14, URZ, URZ ;  /* 0x0000003f0e137290 */ /* 0x000fe2000fffe13f */
        /* <DEDUP_REMOVED lines=17> */
.L_x_539:
[----:B------:R-:W-:Y:S01]  /*21dd0*/  UISETP.NE.AND UP0, UPT, UR39, URZ, UPT ;  /* 0x0000003f2700728c */ /* 0x000fe2000bf05270 */
[----:B------:R-:W-:Y:S01]  /*21de0*/  MOV R0, 0x1 ;  /* 0x0000000100007802 */ /* 0x000fe20000000f00 */
[----:B------:R-:W-:Y:S02]  /*21df0*/  USHF.R.U64 UR4, UR6, UR22, UR8 ;  /* 0x0000001606047299 */ /* 0x000fe40008001208 */
[----:B------:R-:W-:Y:S02]  /*21e00*/  ULOP3.LUT UR40, UR15, UR40, URZ, 0xc0, !UPT ;  /* 0x000000280f287292 */ /* 0x000fe4000f8ec03f */
[----:B------:R-:W-:Y:S02]  /*21e10*/  UIADD3 UR5, -UR4, URZ, URZ ;  /* 0x0000003f04057290 */ /* 0x000fe4000fffe13f */
[----:B------:R-:W-:Y:S02]  /*21e20*/  UIMAD UR40, UR24, UR4, UR40 ;  /* 0x00000004182872a4 */ /* 0x000fe4000f8e0228 */
[----:B------:R-:W-:-:S02]  /*21e30*/  ULOP3.LUT UR16, UR16, UR20, URZ, 0xc0, !UPT ;  /* 0x0000001410107292 */ /* 0x000fc4000f8ec03f */
[----:B------:R-:W-:Y:S02]  /*21e40*/  @UP0 UIMAD UR21, UR25, UR19, UR18 ;  /* 0x00000013191502a4 */ /* 0x000fe4000f8e0212 */
[----:B------:R-:W-:-:S03]  /*21e50*/  UIMAD UR4, UR5, UR23, UR17 ;  /* 0x00000017050472a4 */ /* 0x000fc6000f8e0211 */
[----:B------:R-:W-:Y:S01]  /*21e60*/  ULDC UR5, c[0x0][0x610] ;  /* 0x0001840000057ab9 */ /* 0x000fe20000000800 */
[----:B------:R-:W-:Y:S02]  /*21e70*/  UIMAD UR4, UR4, UR7, UR16 ;  /* 0x00000007040472a4 */ /* 0x000fe4000f8e0210 */
[----:B------:R-:W-:-:S04]  /*21e80*/  UIMAD UR40, UR40, UR5, UR21 ;  /* 0x00000005282872a4 */ /* 0x000fc8000f8e0215 */
[----:B------:R-:W-:Y:S02]  /*21e90*/  USEL UR41, UR4, UR40, !UP0 ;  /* 0x0000002804297287 */ /* 0x000fe4000c000000 */
[----:B------:R-:W-:-:S12]  /*21ea0*/  USEL UR40, UR40, UR4, !UP0 ;  /* 0x0000000428287287 */ /* 0x000fd8000c000000 */
.L_x_537:
[----:B------:R-:W-:-:S13]  /*21eb0*/  LOP3.LUT P0, RZ, R0, 0xff, RZ, 0xc0, !PT ;  /* 0x000000ff00ff7812 */ /* 0x000fda000780c0ff */
[----:B------:R-:W-:Y:S05]  /*21ec0*/  @P0 BRA `(.L_x_540) ;  /* 0xfffffdf000900947 */ /* 0x000fea000383ffff */
[----:B------:R-:W-:Y:S05]  /*21ed0*/  EXIT ;  /* 0x000000000000794d */ /* 0x000fea0003800000 */
.L_x_3:
[----:B------:R-:W2:Y:S01]  /*21ee0*/  LDL R5, [R1+0x204] ;  /* 0x0002040001057983 */ /* 0x000ea20000100800 */
[----:B------:R-:W-:-:S03]  /*21ef0*/  ULDC.64 UR8, c[0x0][0x650] ;  /* 0x0001940000087ab9 */ /* 0x000fc60000000a00 */
[----:B------:R-:W3:Y:S01]  /*21f00*/  LDL R4, [R1+0x200] ;  /* 0x0002000001047983 */ /* 0x000ee20000100800 */
[----:B------:R-:W-:Y:S01]  /*21f10*/  PRMT R0, RZ, 0x7610, R0 ;  /* 0x00007610ff007816 */ /* 0x000fe20000000000 */
[----:B------:R-:W-:Y:S01]  /*21f20*/  IMAD.MOV.U32 R3, RZ, RZ, -0x1 ;  /* 0xffffffffff037424 */ /* 0x000fe200078e00ff */
[----:B------:R-:W-:Y:S01]  /*21f30*/  MOV R2, 0xffffffff ;  /* 0xffffffff00027802 */ /* 0x000fe20000000f00 */
[----:B------:R-:W-:Y:S01]  /*21f40*/  IMAD.MOV.U32 R10, RZ, RZ, -0x1 ;  /* 0xffffffffff0a7424 */ /* 0x000fe200078e00ff */
[----:B--2---:R-:W-:-:S04]  /*21f50*/  ISETP.GE.U32.AND P0, PT, R5, UR8, PT ;  /* 0x0000000805007c0c */ /* 0x004fc8000bf06070 */
[----:B---3--:R-:W-:-:S13]  /*21f60*/  ISETP.GE.U32.AND.EX P0, PT, R4, UR9, PT, P0 ;  /* 0x0000000904007c0c */ /* 0x008fda000bf06100 */
[----:B------:R-:W-:Y:S05]  /*21f70*/  @P0 BRA `(.L_x_541) ;  /* 0x00000004008c0947 */ /* 0x000fea0003800000 */
[----:B------:R-:W-:Y:S01]  /*21f80*/  I2FP.F32.U32 R0, UR4 ;  /* 0x0000000400007c45 */ /* 0x000fe20008201000 */
[----:B0-----:R-:W-:Y:S01]  /*21f90*/  ULDC.64 UR16, c[0x0][0x628] ;  /* 0x00018a0000107ab9 */ /* 0x001fe20000000a00 */
        /* <DEDUP_REMOVED lines=24> */
.L_x_542:
        /* <DEDUP_REMOVED lines=24> */
[----:B------:R-:W-:Y:S01]  /*222a0*/  UMOV UR19, 0x1 ;  /* 0x0000000100137882 */ /* 0x000fe20000000000 */
[----:B------:R-:W-:Y:S01]  /*222b0*/  ULDC UR20, c[0x0][0x608] ;  /* 0x0001820000147ab9 */ /* 0x000fe20000000800 */
[----:B------:R-:W-:Y:S01]  /*222c0*/  USHF.L.U32 UR26, UR19, UR23, URZ ;  /* 0x00000017131a7299 */ /* 0x000fe2000800063f */
[----:B------:R-:W-:Y:S01]  /*222d0*/  ISETP.NE.AND.EX P0, PT, RZ, UR9, PT, P0 ;  /* 0x00000009ff007c0c */ /* 0x000fe2000bf05300 */
[----:B------:R-:W-:Y:S02]  /*222e0*/  USHF.R.U64 UR19, UR18, UR20, UR11 ;  /* 0x0000001412137299 */ /* 0x000fe4000800120b */
[----:B------:R-:W-:Y:S02]  /*222f0*/  USHF.R.U32.HI UR11, URZ, UR20, UR11 ;  /* 0x000000143f0b7299 */ /* 0x000fe4000801160b */
[----:B------:R-:W-:-:S02]  /*22300*/  UIADD3 UR15, -UR15, URZ, URZ ;  /* 0x0000003f0f0f7290 */ /* 0x000fc4000fffe13f */
[----:B------:R-:W-:Y:S01]  /*22310*/  USHF.R.U64 UR20, UR19, UR23, UR11 ;  /* 0x0000001713147299 */ /* 0x000fe2000800120b */
[----:B------:R-:W-:Y:S01]  /*22320*/  ULDC UR16, c[0x0][0x144] ;  /* 0x0000510000107ab9 */ /* 0x000fe20000000800 */
[----:B------:R-:W-:Y:S01]  /*22330*/  ULDC UR6, c[0x0][0x600] ;  /* 0x0001800000067ab9 */ /* 0x000fe20000000800 */
[----:B------:R-:W-:Y:S02]  /*22340*/  USHF.R.U32.HI UR11, URZ, UR23, UR11 ;  /* 0x000000173f0b7299 */ /* 0x000fe4000801160b */
[----:B------:R-:W-:Y:S02]  /*22350*/  UIMAD UR23, UR16, UR15, UR4 ;  /* 0x0000000f101772a4 */ /* 0x000fe4000f8e0204 */
[----:B------:R-:W-:Y:S02]  /*22360*/  UIADD3 UR22, UR6, -0x1, URZ ;  /* 0xffffffff06167890 */ /* 0x000fe4000fffe03f */
[----:B------:R-:W-:Y:S02]  /*22370*/  ULOP3.LUT UR27, URZ, UR13, URZ, 0x33, !UPT ;  /* 0x0000000d3f1b7292 */ /* 0x000fe4000f8e333f */
        /* <DEDUP_REMOVED lines=18> */
.L_x_543:
[----:B------:R-:W-:Y:S01]  /*224a0*/  UISETP.NE.AND UP0, UPT, UR39, URZ, UPT ;  /* 0x0000003f2700728c */ /* 0x000fe2000bf05270 */
[----:B------:R-:W-:Y:S01]  /*224b0*/  MOV R0, 0x1 ;  /* 0x0000000100007802 */ /* 0x000fe20000000f00 */
[----:B------:R-:W-:Y:S01]  /*224c0*/  USHF.R.U64 UR8, UR4, UR24, UR11 ;  /* 0x0000001804087299 */ /* 0x000fe2000800120b */
[----:B------:R-:W-:Y:S01]  /*224d0*/  IMAD.U32 R10, RZ, RZ, UR5 ;  /* 0x00000005ff0a7e24 */ /* 0x000fe2000f8e00ff */
[----:B------:R-:W-:Y:S02]  /*224e0*/  ULOP3.LUT UR4, UR19, UR27, URZ, 0xc0, !UPT ;  /* 0x0000001b13047292 */ /* 0x000fe4000f8ec03f */
[----:B------:R-:W-:Y:S02]  /*224f0*/  ULOP3.LUT UR18, UR18, UR22, URZ, 0xc0, !UPT ;  /* 0x0000001612127292 */ /* 0x000fe4000f8ec03f */
[----:B------:R-:W-:-:S03]  /*22500*/  UIMAD UR4, UR26, UR8, UR4 ;  /* 0x000000081a0472a4 */ /* 0x000fc6000f8e0204 */
[----:B------:R-:W-:Y:S02]  /*22510*/  @UP0 UIMAD UR23, UR28, UR21, UR7 ;  /* 0x000000151c1702a4 */ /* 0x000fe4000f8e0207 */
[----:B------:R-:W-:-:S03]  /*22520*/  UIADD3 UR7, -UR8, URZ, URZ ;  /* 0x0000003f08077290 */ /* 0x000fc6000fffe13f */
[----:B------:R-:W-:Y:S01]  /*22530*/  ULDC UR8, c[0x0][0x610] ;  /* 0x0001840000087ab9 */ /* 0x000fe20000000800 */
[----:B------:R-:W-:Y:S02]  /*22540*/  UIMAD UR7, UR7, UR25, UR20 ;  /* 0x00000019070772a4 */ /* 0x000fe4000f8e0214 */
[----:B------:R-:W-:Y:S02]  /*22550*/  UIMAD UR4, UR4, UR8, UR23 ;  /* 0x00000008040472a4 */ /* 0x000fe4000f8e0217 */
[----:B------:R-:W-:-:S04]  /*22560*/  UIMAD UR7, UR7, UR6, UR18 ;  /* 0x00000006070772a4 */ /* 0x000fc8000f8e0212 */
[----:B------:R-:W-:Y:S02]  /*22570*/  USEL UR6, UR7, UR4, !UP0 ;  /* 0x0000000407067287 */ /* 0x000fe4000c000000 */
[----:B------:R-:W-:-:S04]  /*22580*/  USEL UR4, UR4, UR7, !UP0 ;  /* 0x0000000704047287 */ /* 0x000fc8000c000000 */
[----:B------:R-:W-:Y:S02]  /*22590*/  MOV R2, UR6 ;  /* 0x0000000600027c02 */ /* 0x000fe40008000f00 */
[----:B------:R-:W-:-:S07]  /*225a0*/  IMAD.U32 R3, RZ, RZ, UR4 ;  /* 0x00000004ff037e24 */ /* 0x000fce000f8e00ff */
.L_x_541:
[----:B------:R-:W-:-:S08]  /*225b0*/  NOP ;  /* 0x0000000000007918 */ /* 0x000fd00000000000 */
[----:B0-----:R-:W0:-:S00]  /*225c0*/  USETMAXREG.DEALLOC.CTAPOOL 0x18 ;  /* 0x00000018000079c8 */ /* 0x001e0000080e0500 */
[----:B------:R-:W-:-:S13]  /*225d0*/  ISETP.NE.AND P0, PT, RZ, UR10, PT ;  /* 0x0000000aff007c0c */ /* 0x000fda000bf05270 */
[----:B------:R-:W-:Y:S05]  /*225e0*/  @P0 EXIT ;  /* 0x000000000000094d */ /* 0x000fea0003800000 */
[----:B0-----:R-:W-:Y:S01]  /*225f0*/  LOP3.LUT P0, RZ, R0, 0xff, RZ, 0xc0, !PT ;  /* 0x000000ff00ff7812 */ /* 0x001fe2000780c0ff */
[----:B------:R-:W-:Y:S01]  /*22600*/  IMAD.MOV.U32 R6, RZ, RZ, RZ ;  /* 0x000000ffff067224 */ /* 0x000fe200078e00ff */
[----:B------:R-:W-:-:S11]  /*22610*/  MOV R7, 0x1 ;  /* 0x0000000100077802 */ /* 0x000fd60000000f00 */
[----:B------:R-:W-:Y:S05]  /*22620*/  @!P0 BRA `(.L_x_544) ;  /* 0x0000000c008c8947 */ /* 0x000fea0003800000 */
[----:B------:R-:W0:Y:S01]  /*22630*/  LDC R0, c[0x0][0x28c] ;  /* 0x0000a300ff007b82 */ /* 0x000e220000000800 */
[----:B------:R-:W1:Y:S01]  /*22640*/  S2R R4, SR_TID.X ;  /* 0x0000000000047919 */ /* 0x000e620000002100 */
[----:B------:R-:W-:Y:S01]  /*22650*/  ULDC UR5, c[0x0][0x658] ;  /* 0x0001960000057ab9 */ /* 0x000fe20000000800 */
[----:B------:R-:W-:Y:S01]  /*22660*/  UMOV UR7, 0xffffffff ;  /* 0xffffffff00077882 */ /* 0x000fe20000000000 */
[----:B------:R-:W-:Y:S01]  /*22670*/  ULDC UR6, c[0x0][0xc] ;  /* 0x0000030000067ab9 */ /* 0x000fe20000000800 */
[----:B------:R-:W-:Y:S01]  /*22680*/  USHF.L.U32 UR9, UR7, UR5, URZ ;  /* 0x0000000507097299 */ /* 0x000fe2000800063f */
[----:B------:R-:W-:Y:S01]  /*22690*/  BSSY B0, `(.L_x_544) ;  /* 0x00000dc000007945 */ /* 0x000fe20003800000 */
[----:B------:R-:W-:Y:S01]  /*226a0*/  UMOV UR8, 0x1 ;  /* 0x0000000100087882 */ /* 0x000fe20000000000 */
[----:B------:R-:W-:Y:S01]  /*226b0*/  ULDC UR7, c[0x0][0x10] ;  /* 0x0000040000077ab9 */ /* 0x000fe20000000800 */
[----:B------:R-:W-:Y:S01]  /*226c0*/  USHF.L.U32 UR5, UR8, UR5, URZ ;  /* 0x0000000508057299 */ /* 0x000fe2000800063f */
[----:B------:R-:W-:Y:S01]  /*226d0*/  IMAD.MOV.U32 R9, RZ, RZ, 0x1 ;  /* 0x00000001ff097424 */ /* 0x000fe200078e00ff */
[----:B------:R-:W-:Y:S01]  /*226e0*/  UIMAD.WIDE.U32 UR6, UR6, UR7, URZ ;  /* 0x00000007060672a5 */ /* 0x000fe2000f8e003f */
[----:B------:R-:W-:Y:S01]  /*226f0*/  MOV R7, 0x1 ;  /* 0x0000000100077802 */ /* 0x000fe20000000f00 */
[----:B------:R-:W-:Y:S01]  /*22700*/  ULDC UR8, c[0x0][0x14] ;  /* 0x0000050000087ab9 */ /* 0x000fe20000000800 */
[----:B------:R-:W-:Y:S01]  /*22710*/  IMAD.MOV.U32 R6, RZ, RZ, RZ ;  /* 0x000000ffff067224 */ /* 0x000fe200078e00ff */
[----:B------:R-:W-:-:S02]  /*22720*/  UIMAD.WIDE.U32 UR30, UR6, UR8, URZ ;  /* 0x00000008061e72a5 */ /* 0x000fc4000f8e003f */
[----:B------:R-:W-:Y:S01]  /*22730*/  UIMAD UR7, UR7, UR8, URZ ;  /* 0x00000008070772a4 */ /* 0x000fe2000f8e023f */
[----:B------:R-:W-:Y:S01]  /*22740*/  ULDC UR4, c[0x0][0x600] ;  /* 0x0001800000047ab9 */ /* 0x000fe20000000800 */
[----:B------:R-:W-:Y:S02]  /*22750*/  ULOP3.LUT UR13, UR38, 0x2, URZ, 0xfc, !UPT ;  /* 0x00000002260d7892 */ /* 0x000fe4000f8efc3f */
[----:B------:R-:W-:Y:S01]  /*22760*/  UIADD3 UR4, UR4, -0x1, URZ ;  /* 0xffffffff04047890 */ /* 0x000fe2000fffe03f */
[----:B0-----:R-:W-:Y:S01]  /*22770*/  IADD3 R0, R0, 0x7f, RZ ;  /* 0x0000007f00007810 */ /* 0x001fe20007ffe0ff */
[----:B------:R-:W-:Y:S02]  /*22780*/  ULOP3.LUT UR6, URZ, UR9, URZ, 0x33, !UPT ;  /* 0x000000093f067292 */ /* 0x000fe4000f8e333f */
[----:B------:R-:W-:Y:S01]  /*22790*/  UIADD3 UR7, UR31, UR7, URZ ;  /* 0x000000071f077290 */ /* 0x000fe2000fffe03f */
[----:B------:R-:W-:Y:S01]  /*227a0*/  SHF.R.S32.HI R5, RZ, 0x1f, R0 ;  /* 0x0000001fff057819 */ /* 0x000fe20000011400 */
[----:B------:R-:W-:-:S03]  /*227b0*/  ULDC.64 UR40, c[0x0][0x198] ;  /* 0x0000660000287ab9 */ /* 0x000fc60000000a00 */
[----:B------:R-:W-:Y:S02]  /*227c0*/  LEA.HI R0, R5, R0, RZ, 0x7 ;  /* 0x0000000005007211 */ /* 0x000fe400078f38ff */
[C---:B-1----:R-:W-:Y:S02]  /*227d0*/  LOP3.LUT P3, RZ, R4.reuse, 0x7f, RZ, 0xc0, !PT ;  /* 0x0000007f04ff7812 */ /* 0x042fe4000786c0ff */
[----:B------:R-:W-:Y:S02]  /*227e0*/  LOP3.LUT P0, RZ, R4, 0x1f, RZ, 0xc0, !PT ;  /* 0x0000001f04ff7812 */ /* 0x000fe4000780c0ff */
[----:B------:R-:W-:Y:S02]  /*227f0*/  SHF.R.S32.HI R0, RZ, 0x7, R0 ;  /* 0x00000007ff007819 */ /* 0x000fe40000011400 */
[----:B------:R-:W-:Y:S02]  /*22800*/  PLOP3.LUT P0, PT, P0, P3, PT, 0x8a, 0x0 ;  /* 0x000000000000781c */ /* 0x000fe40000707172 */
[----:B------:R-:W-:-:S11]  /*22810*/  IADD3 R16, R0, 0x1, RZ ;  /* 0x0000000100107810 */ /* 0x000fd60007ffe0ff */
.L_x_556:
[----:B------:R-:W-:-:S03]  /*22820*/  UMOV UR8, 0xffffffff ;  /* 0xffffffff00087882 */ /* 0x000fc60000000000 */
[----:B------:R-:W-:Y:S05]  /*22830*/  BRA.DIV UR8, `(.L_x_545) ;  /* 0x0000000e08f87947 */ /* 0x000fea000b800000 */
[----:B------:R-:W-:-:S13]  /*22840*/  ELECT P6, URZ, PT ;  /* 0x00000000003f782f */ /* 0x000fda00038c0000 */
.L_x_567:
[----:B------:R-:W0:Y:S01]  /*22850*/  LDC R4, c[0x0][0x28c] ;  /* 0x0000a300ff047b82 */ /* 0x000e220000000800 */
[----:B------:R-:W-:Y:S01]  /*22860*/  BSSY B1, `(.L_x_546) ;  /* 0x0000042000017945 */ /* 0x000fe20003800000 */
[----:B0-----:R-:W-:-:S13]  /*22870*/  ISETP.LT.OR P6, PT, R4, 0x1, !P6 ;  /* 0x000000010400780c */ /* 0x001fda00077c1670 */
[----:B------:R-:W-:Y:S05]  /*22880*/  @P6 BRA `(.L_x_547) ;  /* 0x0000000000fc6947 */ /* 0x000fea0003800000 */
[----:B------:R-:W-:Y:S01]  /*22890*/  SHF.L.U32 R5, R2, 0x8, RZ ;  /* 0x0000000802057819 */ /* 0x000fe200000006ff */
[----:B------:R-:W-:Y:S01]  /*228a0*/  IMAD.SHL.U32 R3, R3, 0x100, RZ ;  /* 0x0000010003037824 */ /* 0x000fe200078e00ff */
[----:B------:R-:W-:Y:S01]  /*228b0*/  MOV R4, R16 ;  /* 0x0000001000047202 */ /* 0x000fe20000000f00 */
[----:B------:R-:W-:Y:S01]  /*228c0*/  IMAD.MOV.U32 R13, RZ, RZ, RZ ;  /* 0x000000ffff0d7224 */ /* 0x000fe200078e00ff */
[----:B------:R-:W-:Y:S01]  /*228d0*/  MOV R8, R6 ;  /* 0x0000000600087202 */ /* 0x000fe20000000f00 */
[----:B------:R-:W-:-:S07]  /*228e0*/  IMAD.MOV.U32 R2, RZ, RZ, R7 ;  /* 0x000000ffff027224 */ /* 0x000fce00078e0007 */
.L_x_551:
[----:B------:R-:W0:Y:S01]  /*228f0*/  S2R R12, SR_CgaCtaId ;  /* 0x00000000000c7919 */ /* 0x000e220000008800 */
[----:B------:R-:W-:-:S04]  /*22900*/  MOV R11, 0x400 ;  /* 0x00000400000b7802 */ /* 0x000fc80000000f00 */
[----:B0-----:R-:W-:Y:S02]  /*22910*/  LEA R15, R12, R11, 0x18 ;  /* 0x0000000b0c0f7211 */ /* 0x001fe400078ec0ff */
[----:B------:R-:W-:Y:S01]  /*22920*/  SHF.L.U32 R11, R2, 0x1f, RZ ;  /* 0x0000001f020b7819 */ /* 0x000fe200000006ff */
[----:B------:R-:W0:Y:S02]  /*22930*/  @!P3 LDC R12, c[0x0][0x500] ;  /* 0x00014000ff0cbb82 */ /* 0x000e240000000800 */
[----:B------:R-:W-:-:S04]  /*22940*/  IMAD R14, R8, 0x8, R15 ;  /* 0x00000008080e7824 */ /* 0x000fc800078e020f */
[----:B------:R-:W1:Y:S02]  /*22950*/  SYNCS.PHASECHK.TRANS64.TRYWAIT P1, [R14+URZ+0x20], R11 ;  /* 0x0000200b0e0075a7 */ /* 0x000e64000802017f */
[----:B-1----:R-:W-:Y:S05]  /*22960*/  @!P1 BRA `(.L_x_548) ;  /* 0x0000000c00cc9947 */ /* 0x002fea0003800000 */
.L_x_568:
[----:B------:R-:W-:Y:S01]  /*22970*/  UPRMT UR8, UR13, 0x9910, URZ ;  /* 0x000099100d087896 */ /* 0x000fe2000800003f */
[----:B0-----:R0:W-:Y:S03]  /*22980*/  @!P3 SYNCS.ARRIVE.TRANS64 RZ, [R14+URZ], R12 ;  /* 0x0000000c0effb9a7 */ /* 0x0011e6000800003f */
[----:B------:R-:W-:-:S06]  /*22990*/  UISETP.NE.AND UP0, UPT, UR8, 0x2, UPT ;  /* 0x000000020800788c */ /* 0x000fcc000bf05270 */
[----:B------:R-:W-:-:S13]  /*229a0*/  PLOP3.LUT P1, PT, PT, PT, UP0, 0x80, 0x0 ;  /* 0x000000000000781c */ /* 0x000fda0003f2f008 */
[----:B0-----:R-:W-:Y:S05]  /*229b0*/  @P1 BRA `(.L_x_549) ;  /* 0x0000000000041947 */ /* 0x001fea0003800000 */
[----:B------:R-:W-:Y:S01]  /*229c0*/  BPT.TRAP 0x1 ;  /* 0x000000040000795c */ /* 0x000fe20000300000 */
.L_x_549:
[----:B------:R-:W-:Y:S05]  /*229d0*/  @P0 BRA `(.L_x_550) ;  /* 0x0000000000040947 */ /* 0x000fea0003800000 */
[----:B------:R-:W-:Y:S01]  /*229e0*/  BPT.TRAP 0x1 ;  /* 0x000000040000795c */ /* 0x000fe20000300000 */
.L_x_550:
[----:B------:R-:W-:Y:S01]  /*229f0*/  LEA R15, R8, R15, 0x10 ;  /* 0x0000000f080f7211 */ /* 0x000fe200078e80ff */
[----:B------:R-:W-:Y:S01]  /*22a00*/  UIADD3 UR14, UP0, UR40, 0xf0, URZ ;  /* 0x000000f0280e7890 */ /* 0x000fe2000ff1e03f */
[----:B------:R-:W-:Y:S01]  /*22a10*/  R2UR UR34, R13 ;  /* 0x000000000d2272ca */ /* 0x000fe200000e0000 */
[----:B------:R-:W-:Y:S01]  /*22a20*/  UIADD3 UR42, UP1, UR40, 0x1f0, URZ ;  /* 0x000001f0282a7890 */ /* 0x000fe2000ff3e03f */
[----:B------:R-:W-:Y:S01]  /*22a30*/  R2UR UR8, R15 ;  /* 0x000000000f0872ca */ /* 0x000fe200000e0000 */
[----:B------:R-:W-:Y:S01]  /*22a40*/  UIADD3.X UR15, URZ, UR41, URZ, UP0, !UPT ;  /* 0x000000293f0f7290 */ /* 0x000fe200087fe43f */
[----:B------:R-:W-:Y:S01]  /*22a50*/  R2UR UR33, R14 ;  /* 0x000000000e2172ca */ /* 0x000fe200000e0000 */
[----:B------:R-:W-:Y:S01]  /*22a60*/  UIADD3.X UR43, URZ, UR41, URZ, UP1, !UPT ;  /* 0x000000293f2b7290 */ /* 0x000fe20008ffe43f */
[----:B------:R-:W-:Y:S01]  /*22a70*/  R2UR UR35, R3 ;  /* 0x00000000032372ca */ /* 0x000fe200000e0000 */
[----:B------:R-:W-:Y:S01]  /*22a80*/  VIADD R8, R8, 0x1 ;  /* 0x0000000108087836 */ /* 0x000fe20000000000 */
[----:B------:R-:W-:Y:S01]  /*22a90*/  R2UR UR36, R10 ;  /* 0x000000000a2472ca */ /* 0x000fe200000e0000 */
[----:B------:R-:W-:Y:S01]  /*22aa0*/  UMOV UR22, 0x0 ;  /* 0x0000000000167882 */ /* 0x000fe20000000000 */
[----:B------:R-:W-:Y:S01]  /*22ab0*/  IADD3 R4, R4, -0x1, RZ ;  /* 0xffffffff04047810 */ /* 0x000fe20007ffe0ff */
[----:B------:R-:W-:Y:S01]  /*22ac0*/  UMOV UR23, 0x10000000 ;  /* 0x1000000000177882 */ /* 0x000fe20000000000 */
[----:B------:R-:W-:Y:S01]  /*22ad0*/  R2UR UR19, R5 ;  /* 0x00000000051372ca */ /* 0x000fe200000e0000 */
[----:B------:R-:W-:Y:S01]  /*22ae0*/  UIADD3 UR26, UR34, 0x40, URZ ;  /* 0x00000040221a7890 */ /* 0x000fe2000fffe03f */
[----:B------:R-:W-:Y:S01]  /*22af0*/  ISETP.GT.AND P2, PT, R4, 0x1, PT ;  /* 0x000000010400780c */ /* 0x000fe20003f44270 */
[----:B------:R-:W-:Y:S01]  /*22b00*/  UIADD3 UR32, UR8, 0x100, URZ ;  /* 0x0000010008207890 */ /* 0x000fe2000fffe03f */
[C---:B------:R-:W-:Y:S01]  /*22b10*/  ISETP.NE.AND P1, PT, R8.reuse, 0x4, PT ;  /* 0x000000040800780c */ /* 0x040fe20003f25270 */
[----:B------:R-:W-:Y:S01]  /*22b20*/  UIADD3 UR24, UR8, 0x8100, URZ ;  /* 0x0000810008187890 */ /* 0x000fe2000fffe03f */
[----:B------:R-:W-:Y:S01]  /*22b30*/  VIADD R13, R13, 0x80 ;  /* 0x000000800d0d7836 */ /* 0x000fe20000000000 */
[----:B------:R-:W-:Y:S01]  /*22b40*/  UIADD3 UR16, UR8, 0x40100, URZ ;  /* 0x0004010008107890 */ /* 0x000fe2000fffe03f */
[----:B-1----:R-:W-:Y:S01]  /*22b50*/  SEL R11, RZ, 0x1, P1 ;  /* 0x00000001ff0b7807 */ /* 0x002fe20000800000 */
[----:B------:R-:W-:Y:S01]  /*22b60*/  UIADD3 UR8, UR8, 0x48100, URZ ;  /* 0x0004810008087890 */ /* 0x000fe2000fffe03f */
[----:B------:R-:W-:Y:S01]  /*22b70*/  SEL R8, R8, RZ, P1 ;  /* 0x000000ff08087207 */ /* 0x000fe20000800000 */
[----:B------:R-:W-:Y:S01]  /*22b80*/  UMOV UR25, UR33 ;  /* 0x0000002100197c82 */ /* 0x000fe20008000000 */
[----:B------:R-:W-:Y:S01]  /*22b90*/  UMOV UR27, UR35 ;  /* 0x00000023001b7c82 */ /* 0x000fe20008000000 */
[----:B------:R-:W-:Y:S01]  /*22ba0*/  UMOV UR28, UR36 ;  /* 0x00000024001c7c82 */ /* 0x000fe20008000000 */
[----:B------:R-:W-:Y:S01]  /*22bb0*/  UMOV UR17, UR33 ;  /* 0x0000002100117c82 */ /* 0x000fe20008000000 */
[----:B------:R-:W-:Y:S01]  /*22bc0*/  UMOV UR18, UR34 ;  /* 0x0000002200127c82 */ /* 0x000fe20008000000 */
[----:B------:R-:W-:Y:S01]  /*22bd0*/  UMOV UR20, UR36 ;  /* 0x0000002400147c82 */ /* 0x000fe20008000000 */
[----:B------:R0:W-:Y:S01]  /*22be0*/  UTMALDG.3D [UR32], [UR14], desc[UR22] ;  /* 0x000016200e0075b4 */ /* 0x0001e20008011000 */
[----:B------:R-:W-:Y:S01]  /*22bf0*/  UMOV UR9, UR33 ;  /* 0x0000002100097c82 */ /* 0x000fe20008000000 */
[----:B------:R-:W-:Y:S01]  /*22c00*/  UMOV UR11, UR19 ;  /* 0x00000013000b7c82 */ /* 0x000fe20008000000 */
[----:B------:R-:W-:Y:S01]  /*22c10*/  UMOV UR12, UR36 ;  /* 0x00000024000c7c82 */ /* 0x000fe20008000000 */
[----:B------:R-:W-:Y:S01]  /*22c20*/  UMOV UR10, UR26 ;  /* 0x0000001a000a7c82 */ /* 0x000fe20008000000 */
[----:B------:R-:W-:Y:S01]  /*22c30*/  LOP3.LUT R2, R2, R11, RZ, 0x3c, !PT ;  /* 0x0000000b02027212 */ /* 0x000fe200078e3cff */
[----:B------:R0:W-:Y:S01]  /*22c40*/  UTMALDG.3D [UR24], [UR14], desc[UR22] ;  /* 0x000016180e0075b4 */ /* 0x0001e20008011000 */
[----:B------:R0:W-:Y:S01]  /*22c50*/  UTMALDG.3D [UR16], [UR42], desc[UR22] ;  /* 0x000016102a0075b4 */ /* 0x0001e20008011000 */
[----:B------:R0:W-:Y:S02]  /*22c60*/  UTMALDG.3D [UR8], [UR42], desc[UR22] ;  /* 0x000016082a0075b4 */ /* 0x0001e40008011000 */
[----:B0-----:R-:W-:Y:S05]  /*22c70*/  @P2 BRA `(.L_x_551) ;  /* 0xfffffffc001c2947 */ /* 0x001fea000383ffff */
.L_x_547:
[----:B------:R-:W-:Y:S05]  /*22c80*/  BSYNC B1 ;  /* 0x0000000000017941 */ /* 0x000fea0003800000 */
.L_x_546:
[----:B------:R-:W2:Y:S01]  /*22c90*/  LDL.LU R15, [R1+0x200] ;  /* 0x00020000010f7983 */ /* 0x000ea20000300800 */
[----:B------:R-:W-:Y:S01]  /*22ca0*/  LOP3.LUT P4, RZ, R9, 0xff, RZ, 0xc0, !PT ;  /* 0x000000ff09ff7812 */ /* 0x000fe2000788c0ff */
[----:B------:R-:W-:Y:S02]  /*22cb0*/  ULDC.64 UR8, c[0x0][0x650] ;  /* 0x0001940000087ab9 */ /* 0x000fe40000000a00 */
[----:B------:R-:W3:Y:S01]  /*22cc0*/  LDL.LU R14, [R1+0x204] ;  /* 0x00020400010e7983 */ /* 0x000ee20000300800 */
[----:B------:R-:W-:Y:S01]  /*22cd0*/  IADD3 R6, R0, R6, RZ ;  /* 0x0000000600067210 */ /* 0x000fe20007ffe0ff */
[----:B------:R-:W-:Y:S01]  /*22ce0*/  BSSY B1, `(.L_x_552) ;  /* 0x0000074000017945 */ /* 0x000fe20003800000 */
[----:B------:R-:W-:Y:S01]  /*22cf0*/  IMAD.MOV.U32 R10, RZ, RZ, -0x1 ;  /* 0xffffffffff0a7424 */ /* 0x000fe200078e00ff */
[----:B------:R-:W-:Y:S02]  /*22d00*/  PRMT R4, RZ, 0x7610, R4 ;  /* 0x00007610ff047816 */ /* 0x000fe40000000004 */
[----:B------:R-:W-:-:S02]  /*22d10*/  SHF.R.U32.HI R2, RZ, 0x2, R6 ;  /* 0x00000002ff027819 */ /* 0x000fc40000011606 */
[----:B------:R-:W-:Y:S02]  /*22d20*/  ISETP.GT.U32.AND P1, PT, R6, 0x3, PT ;  /* 0x000000030600780c */ /* 0x000fe40003f24070 */
[----:B------:R-:W0:Y:S01]  /*22d30*/  @P4 S2R R3, SR_CgaCtaId ;  /* 0x0000000000034919 */ /* 0x000e220000008800 */
[----:B------:R-:W-:Y:S02]  /*22d40*/  LOP3.LUT R2, R2, 0x1, RZ, 0xc0, !PT ;  /* 0x0000000102027812 */ /* 0x000fe400078ec0ff */
[----:B------:R-:W-:Y:S02]  /*22d50*/  ISETP.LT.U32.AND P1, PT, R0, 0x4, P1 ;  /* 0x000000040000780c */ /* 0x000fe40000f21070 */
[----:B------:R-:W-:Y:S02]  /*22d60*/  ISETP.NE.U32.AND P2, PT, R2, 0x1, PT ;  /* 0x000000010200780c */ /* 0x000fe40003f45070 */
[----:B------:R-:W-:Y:S02]  /*22d70*/  @P4 MOV R2, 0x400 ;  /* 0x0000040000024802 */ /* 0x000fe40000000f00 */
[----:B------:R-:W-:-:S02]  /*22d80*/  ISETP.GT.U32.AND P2, PT, R0, 0x3, !P2 ;  /* 0x000000030000780c */ /* 0x000fc40005744070 */
[----:B------:R-:W-:Y:S02]  /*22d90*/  LOP3.LUT R6, R6, 0x3, RZ, 0xc0, !PT ;  /* 0x0000000306067812 */ /* 0x000fe400078ec0ff */
[----:B------:R-:W-:Y:S02]  /*22da0*/  PRMT R9, RZ, 0x7610, R9 ;  /* 0x00007610ff097816 */ /* 0x000fe40000000009 */
[----:B0-----:R-:W-:Y:S02]  /*22db0*/  @P4 LEA R2, R3, R2, 0x18 ;  /* 0x0000000203024211 */ /* 0x001fe400078ec0ff */
[----:B------:R-:W-:Y:S02]  /*22dc0*/  SEL R3, RZ, 0x1, !P2 ;  /* 0x00000001ff037807 */ /* 0x000fe40005000000 */
[----:B------:R0:W-:Y:S02]  /*22dd0*/  @P4 SYNCS.ARRIVE.TRANS64.A1T0 RZ, [R2+URZ+0x58], RZ ;  /* 0x000058ff02ff49a7 */ /* 0x0001e4000810003f */
[----:B0-----:R-:W-:-:S04]  /*22de0*/  SEL R2, RZ, 0x1, !P1 ;  /* 0x00000001ff027807 */ /* 0x001fc80004800000 */
[----:B------:R-:W-:Y:S01]  /*22df0*/  LOP3.LUT R7, R3, R7, R2, 0x96, !PT ;  /* 0x0000000703077212 */ /* 0x000fe200078e9602 */
[----:B------:R-:W-:Y:S01]  /*22e00*/  IMAD.MOV.U32 R3, RZ, RZ, -0x1 ;  /* 0xffffffffff037424 */ /* 0x000fe200078e00ff */
[----:B------:R-:W-:Y:S02]  /*22e10*/  MOV R2, 0xffffffff ;  /* 0xffffffff00027802 */ /* 0x000fe40000000f00 */
[----:B---3--:R-:W-:-:S04]  /*22e20*/  IADD3 R14, P1, R14, UR30, RZ ;  /* 0x0000001e0e0e7c10 */ /* 0x008fc8000ff3e0ff */
[----:B--2---:R-:W-:Y:S01]  /*22e30*/  IADD3.X R15, R15, UR7, RZ, P1, !PT ;  /* 0x000000070f0f7c10 */ /* 0x004fe20008ffe4ff */
[----:B------:R0:W-:Y:S01]  /*22e40*/  STL [R1+0x204], R14 ;  /* 0x0002040e01007387 */ /* 0x0001e20000100800 */
[----:B------:R-:W-:-:S03]  /*22e50*/  ISETP.GE.U32.AND P1, PT, R14, UR8, PT ;  /* 0x000000080e007c0c */ /* 0x000fc6000bf26070 */
[----:B------:R0:W-:Y:S01]  /*22e60*/  STL [R1+0x200], R15 ;  /* 0x0002000f01007387 */ /* 0x0001e20000100800 */
[----:B------:R-:W-:-:S13]  /*22e70*/  ISETP.GE.U32.AND.EX P1, PT, R15, UR9, PT, P1 ;  /* 0x000000090f007c0c */ /* 0x000fda000bf26110 */
[----:B0-----:R-:W-:Y:S05]  /*22e80*/  @P1 BRA `(.L_x_553) ;  /* 0x0000000400641947 */ /* 0x001fea0003800000 */
[----:B------:R-:W0:Y:S01]  /*22e90*/  S2R R8, SR_CTAID.X ;  /* 0x0000000000087919 */ /* 0x000e220000002500 */
[----:B------:R-:W-:Y:S01]  /*22ea0*/  ULDC UR8, c[0x0][0x150] ;  /* 0x0000540000087ab9 */ /* 0x000fe20000000800 */
[----:B------:R-:W1:Y:S01]  /*22eb0*/  LDC R3, c[0x0][0x144] ;  /* 0x00005100ff037b82 */ /* 0x000e620000000800 */
[----:B------:R-:W-:Y:S01]  /*22ec0*/  UISETP.NE.AND UP0, UPT, UR39, URZ, UPT ;  /* 0x0000003f2700728c */ /* 0x000fe2000bf05270 */
[----:B------:R-:W2:Y:S01]  /*22ed0*/  S2R R5, SR_CTAID.Y ;  /* 0x0000000000057919 */ /* 0x000ea20000002600 */
[----:B------:R-:W-:-:S04]  /*22ee0*/  ULDC UR11, c[0x0][0x630] ;  /* 0x00018c00000b7ab9 */ /* 0x000fc80000000800 */
[----:B------:R-:W-:Y:S01]  /*22ef0*/  PLOP3.LUT P1, PT, PT, PT, UP0, 0x80, 0x0 ;  /* 0x000000000000781c */ /* 0x000fe20003f2f008 */
[----:B------:R-:W3:Y:S01]  /*22f00*/  LDC R12, c[0x0][0x148] ;  /* 0x00005200ff0c7b82 */ /* 0x000ee20000000800 */
[----:B0-----:R-:W-:Y:S02]  /*22f10*/  I2FP.F32.U32 R2, R8 ;  /* 0x0000000800027245 */ /* 0x001fe40000201000 */
[----:B--2---:R-:W-:-:S03]  /*22f20*/  I2FP.F32.U32 R4, R5 ;  /* 0x0000000500047245 */ /* 0x004fc60000201000 */
[----:B------:R-:W-:Y:S01]  /*22f30*/  FMUL R2, R2, UR8 ;  /* 0x0000000802027c20 */ /* 0x000fe20008400000 */
[----:B------:R-:W-:Y:S02]  /*22f40*/  ULDC UR8, c[0x0][0x154] ;  /* 0x0000550000087ab9 */ /* 0x000fe40000000800 */
[----:B------:R-:W-:Y:S01]  /*22f50*/  FMUL R10, R4, UR8 ;  /* 0x00000008040a7c20 */ /* 0x000fe20008400000 */
[----:B------:R-:W-:Y:S02]  /*22f60*/  ULDC.64 UR8, c[0x0][0x628] ;  /* 0x00018a0000087ab9 */ /* 0x000fe40000000a00 */
[----:B------:R-:W0:Y:S08]  /*22f70*/  F2I.U32.TRUNC.NTZ R2, R2 ;  /* 0x0000000200027305 */ /* 0x000e30000020f000 */
[----:B------:R-:W2:Y:S01]  /*22f80*/  F2I.U32.TRUNC.NTZ R10, R10 ;  /* 0x0000000a000a7305 */ /* 0x000ea2000020f000 */
[----:B0-----:R-:W-:-:S02]  /*22f90*/  IADD3 R4, -R2, RZ, RZ ;  /* 0x000000ff02047210 */ /* 0x001fc40007ffe1ff */
[----:B------:R-:W-:-:S03]  /*22fa0*/  MOV R2, R14 ;  /* 0x0000000e00027202 */ /* 0x000fc60000000f00 */
[----:B-1----:R-:W-:Y:S02]  /*22fb0*/  IMAD R8, R3, R4, R8 ;  /* 0x0000000403087224 */ /* 0x002fe400078e0208 */
[----:B--2---:R-:W-:-:S04]  /*22fc0*/  IMAD.MOV R3, RZ, RZ, -R10 ;  /* 0x000000ffff037224 */ /* 0x004fc800078e0a0a */
[----:B---3--:R-:W-:Y:S01]  /*22fd0*/  @P1 IMAD R8, R12, R3, R5 ;  /* 0x000000030c081224 */ /* 0x008fe200078e0205 */
[----:B------:R-:W-:Y:S01]  /*22fe0*/  ISETP.NE.U32.AND P1, PT, RZ, UR8, PT ;  /* 0x00000008ff007c0c */ /* 0x000fe2000bf25070 */
[----:B------:R-:W-:-:S03]  /*22ff0*/  IMAD.MOV.U32 R3, RZ, RZ, R15 ;  /* 0x000000ffff037224 */ /* 0x000fc600078e000f */
[----:B------:R-:W-:-:S13]  /*23000*/  ISETP.NE.AND.EX P1, PT, RZ, UR9, PT, P1 ;  /* 0x00000009ff007c0c */ /* 0x000fda000bf25310 */
[----:B------:R-:W-:Y:S05]  /*23010*/  @!P1 BRA `(.L_x_554) ;  /* 0x0000000000289947 */ /* 0x000fea0003800000 */
[----:B------:R-:W-:Y:S02]  /*23020*/  ULDC UR10, c[0x0][0x634] ;  /* 0x00018d00000a7ab9 */ /* 0x000fe40000000800 */
[----:B------:R-:W-:-:S04]  /*23030*/  IADD3 R3, P1, R14, UR10, RZ ;  /* 0x0000000a0e037c10 */ /* 0x000fc8000ff3e0ff */
[----:B------:R-:W-:-:S05]  /*23040*/  IADD3.X R11, RZ, R15, RZ, P1, !PT ;  /* 0x0000000fff0b7210 */ /* 0x000fca0000ffe4ff */
[----:B------:R-:W-:-:S04]  /*23050*/  IMAD.WIDE.U32 R4, R11, UR8, RZ ;  /* 0x000000080b047c25 */ /* 0x000fc8000f8e00ff */
[----:B------:R-:W-:-:S04]  /*23060*/  IMAD.WIDE.U32 R4, P1, R3, UR9, R4 ;  /* 0x0000000903047c25 */ /* 0x000fc8000f820004 */
[----:B------:R-:W-:Y:S01]  /*23070*/  IMAD.WIDE.U32 R2, R3, UR8, RZ ;  /* 0x0000000803027c25 */ /* 0x000fe2000f8e00ff */
[----:B------:R-:W-:-:S04]  /*23080*/  MOV R2, R5 ;  /* 0x0000000500027202 */ /* 0x000fc80000000f00 */
[----:B------:R-:W-:Y:S01]  /*23090*/  IADD3 RZ, P2, R3, R4, RZ ;  /* 0x0000000403ff7210 */ /* 0x000fe20007f5e0ff */
[----:B------:R-:W-:-:S04]  /*230a0*/  IMAD.X R3, RZ, RZ, RZ, P1 ;  /* 0x000000ffff037224 */ /* 0x000fc800008e06ff */
[----:B------:R-:W-:-:S08]  /*230b0*/  IMAD.WIDE.U32.X R2, R11, UR9, R2, P2 ;  /* 0x000000090b027c25 */ /* 0x000fd000090e0402 */
.L_x_554:
[--C-:B------:R-:W-:Y:S01]  /*230c0*/  SHF.R.U64 R10, R2, UR11, R3.reuse ;  /* 0x0000000b020a7c19 */ /* 0x100fe20008001203 */
[----:B------:R-:W-:Y:S01]  /*230d0*/  ULDC.64 UR8, c[0x0][0x620] ;  /* 0x0001880000087ab9 */ /* 0x000fe20000000a00 */
[----:B------:R-:W-:Y:S01]  /*230e0*/  SHF.R.U32.HI R2, RZ, UR11, R3 ;  /* 0x0000000bff027c19 */ /* 0x000fe20008011603 */
[----:B------:R-:W-:Y:S01]  /*230f0*/  IMAD.MOV.U32 R3, RZ, RZ, R15 ;  /* 0x000000ffff037224 */ /* 0x000fe200078e000f */
[----:B------:R-:W-:Y:S01]  /*23100*/  IADD3 R11, P1, RZ, -R10, RZ ;  /* 0x8000000aff0b7210 */ /* 0x000fe20007f3e0ff */
[----:B------:R-:W-:-:S04]  /*23110*/  ULDC.64 UR10, c[0x0][0x640] ;  /* 0x00019000000a7ab9 */ /* 0x000fc80000000a00 */
[----:B------:R-:W-:Y:S01]  /*23120*/  IMAD.X R2, RZ, RZ, ~R2, P1 ;  /* 0x000000ffff027224 */ /* 0x000fe200008e0e02 */
[----:B------:R-:W-:-:S03]  /*23130*/  ISETP.NE.U32.AND P1, PT, RZ, UR10, PT ;  /* 0x0000000aff007c0c */ /* 0x000fc6000bf25070 */
[----:B------:R-:W-:Y:S01]  /*23140*/  IMAD R2, R2, UR8, RZ ;  /* 0x0000000802027c24 */ /* 0x000fe2000f8e02ff */
[----:B------:R-:W-:-:S03]  /*23150*/  ISETP.NE.AND.EX P1, PT, RZ, UR11, PT, P1 ;  /* 0x0000000bff007c0c */ /* 0x000fc6000bf25310 */
[----:B------:R-:W-:Y:S01]  /*23160*/  IMAD R5, R11, UR9, R2 ;  /* 0x000000090b057c24 */ /* 0x000fe2000f8e0202 */
[----:B------:R-:W-:-:S05]  /*23170*/  MOV R2, R14 ;  /* 0x0000000e00027202 */ /* 0x000fca0000000f00 */
[----:B------:R-:W-:Y:S01]  /*23180*/  IMAD.WIDE.U32 R2, R11, UR8, R2 ;  /* 0x000000080b027c25 */ /* 0x000fe2000f8e0002 */
[----:B------:R-:W-:-:S04]  /*23190*/  ULDC UR8, c[0x0][0x618] ;  /* 0x0001860000087ab9 */ /* 0x000fc80000000800 */
[----:B------:R-:W-:-:S04]  /*231a0*/  IADD3 R3, R3, R5, RZ ;  /* 0x0000000503037210 */ /* 0x000fc80007ffe0ff */
[--C-:B------:R-:W-:Y:S02]  /*231b0*/  SHF.R.U64 R11, R2, UR8, R3.reuse ;  /* 0x00000008020b7c19 */ /* 0x100fe40008001203 */
[----:B------:R-:W-:Y:S01]  /*231c0*/  SHF.R.U32.HI R2, RZ, UR8, R3 ;  /* 0x00000008ff027c19 */ /* 0x000fe20008011603 */
[----:B------:R-:W-:-:S03]  /*231d0*/  ULDC UR8, c[0x0][0x608] ;  /* 0x0001820000087ab9 */ /* 0x000fc60000000800 */
[--C-:B------:R-:W-:Y:S02]  /*231e0*/  SHF.R.U64 R12, R11, UR8, R2.reuse ;  /* 0x000000080b0c7c19 */ /* 0x100fe40008001202 */
[----:B------:R-:W-:Y:S01]  /*231f0*/  SHF.R.U32.HI R3, RZ, UR8, R2 ;  /* 0x00000008ff037c19 */ /* 0x000fe20008011602 */
[----:B------:R-:W-:-:S03]  /*23200*/  ULDC UR8, c[0x0][0x658] ;  /* 0x0001960000087ab9 */ /* 0x000fc60000000800 */
[--C-:B------:R-:W-:Y:S02]  /*23210*/  SHF.R.U64 R13, R12, UR8, R3.reuse ;  /* 0x000000080c0d7c19 */ /* 0x100fe40008001203 */
[----:B------:R-:W-:-:S03]  /*23220*/  SHF.R.U32.HI R15, RZ, UR8, R3 ;  /* 0x00000008ff0f7c19 */ /* 0x000fc60008011603 */
[----:B------:R-:W-:Y:S01]  /*23230*/  IMAD.MOV.U32 R2, RZ, RZ, R13 ;  /* 0x000000ffff027224 */ /* 0x000fe200078e000d */
[----:B------:R-:W-:Y:S01]  /*23240*/  MOV R3, R15 ;  /* 0x0000000f00037202 */ /* 0x000fe20000000f00 */
[----:B------:R-:W-:Y:S06]  /*23250*/  @!P1 BRA `(.L_x_555) ;  /* 0x0000000000289947 */ /* 0x000fec0003800000 */
[----:B------:R-:W-:Y:S02]  /*23260*/  ULDC UR8, c[0x0][0x64c] ;  /* 0x0001930000087ab9 */ /* 0x000fe40000000800 */
[----:B------:R-:W-:-:S05]  /*23270*/  IADD3 R3, P1, R13, UR8, RZ ;  /* 0x000000080d037c10 */ /* 0x000fca000ff3e0ff */
[----:B------:R-:W-:-:S04]  /*23280*/  IMAD.X R15, RZ, RZ, R15, P1 ;  /* 0x000000ffff0f7224 */ /* 0x000fc800008e060f */
[----:B------:R-:W-:-:S04]  /*23290*/  IMAD.WIDE.U32 R4, R15, UR10, RZ ;  /* 0x0000000a0f047c25 */ /* 0x000fc8000f8e00ff */
[----:B------:R-:W-:-:S04]  /*232a0*/  IMAD.WIDE.U32 R4, P1, R3, UR11, R4 ;  /* 0x0000000b03047c25 */ /* 0x000fc8000f820004 */
[----:B------:R-:W-:-:S04]  /*232b0*/  IMAD.WIDE.U32 R2, R3, UR10, RZ ;  /* 0x0000000a03027c25 */ /* 0x000fc8000f8e00ff */
[----:B------:R-:W-:Y:S01]  /*232c0*/  IMAD.MOV.U32 R2, RZ, RZ, R5 ;  /* 0x000000ffff027224 */ /* 0x000fe200078e0005 */
[----:B------:R-:W-:Y:S02]  /*232d0*/  IADD3 RZ, P2, R3, R4, RZ ;  /* 0x0000000403ff7210 */ /* 0x000fe40007f5e0ff */
[----:B------:R-:W-:-:S03]  /*232e0*/  IADD3.X R3, RZ, RZ, RZ, P1, !PT ;  /* 0x000000ffff037210 */ /* 0x000fc60000ffe4ff */
[----:B------:R-:W-:-:S08]  /*232f0*/  IMAD.WIDE.U32.X R2, R15, UR11, R2, P2 ;  /* 0x0000000b0f027c25 */ /* 0x000fd000090e0402 */
.L_x_555:
[----:B------:R-:W-:Y:S01]  /*23300*/  ULDC UR8, c[0x0][0x648] ;  /* 0x0001920000087ab9 */ /* 0x000fe20000000800 */
[----:B------:R-:W-:Y:S01]  /*23310*/  LOP3.LUT R12, R12, UR6, RZ, 0xc0, !PT ;  /* 0x000000060c0c7c12 */ /* 0x000fe2000f8ec0ff */
[----:B------:R-:W-:Y:S01]  /*23320*/  UISETP.NE.AND UP0, UPT, UR39, URZ, UPT ;  /* 0x0000003f2700728c */ /* 0x000fe2000bf05270 */
[----:B------:R-:W-:Y:S01]  /*23330*/  SHF.R.U64 R3, R2, UR8, R3 ;  /* 0x0000000802037c19 */ /* 0x000fe20008001203 */
[----:B------:R-:W-:Y:S01]  /*23340*/  ULDC UR8, c[0x0][0x638] ;  /* 0x00018e0000087ab9 */ /* 0x000fe20000000800 */
[----:B------:R-:W-:Y:S02]  /*23350*/  IMAD.MOV.U32 R4, RZ, RZ, 0x1 ;  /* 0x00000001ff047424 */ /* 0x000fe400078e00ff */
[C---:B------:R-:W-:Y:S01]  /*23360*/  IADD3 R2, -R3.reuse, RZ, RZ ;  /* 0x000000ff03027210 */ /* 0x040fe20007ffe1ff */
[----:B------:R-:W-:Y:S01]  /*23370*/  IMAD R5, R3, UR5, R12 ;  /* 0x0000000503057c24 */ /* 0x000fe2000f8e020c */
[----:B------:R-:W-:Y:S02]  /*23380*/  PLOP3.LUT P1, PT, PT, PT, UP0, 0x40, 0x0 ;  /* 0x000000000000781c */ /* 0x000fe40003f2e808 */
[----:B------:R-:W-:Y:S01]  /*23390*/  PLOP3.LUT P2, PT, PT, PT, UP0, 0x40, 0x0 ;  /* 0x000000000000781c */ /* 0x000fe20003f4e808 */
[----:B------:R-:W-:Y:S01]  /*233a0*/  IMAD R13, R2, UR8, R13 ;  /* 0x00000008020d7c24 */ /* 0x000fe2000f8e020d */
[----:B------:R-:W-:Y:S01]  /*233b0*/  ULDC UR8, c[0x0][0x610] ;  /* 0x0001840000087ab9 */ /* 0x000fe20000000800 */
[----:B------:R-:W-:Y:S01]  /*233c0*/  LOP3.LUT R2, R11, UR4, RZ, 0xc0, !PT ;  /* 0x000000040b027c12 */ /* 0x000fe2000f8ec0ff */
[----:B------:R-:W-:Y:S01]  /*233d0*/  IMAD R8, R5, UR8, R8 ;  /* 0x0000000805087c24 */ /* 0x000fe2000f8e0208 */
[----:B------:R-:W-:-:S03]  /*233e0*/  ULDC UR8, c[0x0][0x600] ;  /* 0x0001800000087ab9 */ /* 0x000fc60000000800 */
[----:B------:R-:W-:-:S05]  /*233f0*/  IMAD R13, R13, UR8, R2 ;  /* 0x000000080d0d7c24 */ /* 0x000fca000f8e0202 */
[----:B------:R-:W-:Y:S02]  /*23400*/  SEL R2, R13, R8, P1 ;  /* 0x000000080d027207 */ /* 0x000fe40000800000 */
[----:B------:R-:W-:-:S07]  /*23410*/  SEL R3, R8, R13, P2 ;  /* 0x0000000d08037207 */ /* 0x000fce0001000000 */
.L_x_553:
[----:B------:R-:W-:Y:S05]  /*23420*/  BSYNC B1 ;  /* 0x0000000000017941 */ /* 0x000fea0003800000 */
.L_x_552:
[----:B------:R-:W-:-:S13]  /*23430*/  LOP3.LUT P1, RZ, R4, 0xff, RZ, 0xc0, !PT ;  /* 0x000000ff04ff7812 */ /* 0x000fda000782c0ff */
[----:B------:R-:W-:Y:S05]  /*23440*/  @P1 BRA `(.L_x_556) ;  /* 0xfffffff000f41947 */ /* 0x000fea000383ffff */
[----:B------:R-:W-:Y:S05]  /*23450*/  BSYNC B0 ;  /* 0x0000000000007941 */ /* 0x000fea0003800000 */
.L_x_544:
[----:B------:R-:W-:-:S03]  /*23460*/  UMOV UR8, 0xffffffff ;  /* 0xffffffff00087882 */ /* 0x000fc60000000000 */
[----:B------:R-:W-:Y:S05]  /*23470*/  BRA.DIV UR8, `(.L_x_557) ;  /* 0x00000006081c7947 */ /* 0x000fea000b800000 */
[----:B------:R-:W-:-:S13]  /*23480*/  ELECT P6, URZ, PT ;  /* 0x00000000003f782f */ /* 0x000fda00038c0000 */
.L_x_571:
[----:B------:R-:W-:Y:S04]  /*23490*/  BSSY B0, `(.L_x_558) ;  /* 0x000002c000007945 */ /* 0x000fe80003800000 */
[----:B------:R-:W-:Y:S05]  /*234a0*/  @!P6 BRA `(.L_x_559) ;  /* 0x0000000000a8e947 */ /* 0x000fea0003800000 */
[----:B------:R-:W-:-:S04]  /*234b0*/  ULOP3.LUT UR8, UR38, 0x2, URZ, 0xfc, !UPT ;  /* 0x0000000226087892 */ /* 0x000fc8000f8efc3f */
[----:B------:R-:W-:-:S06]  /*234c0*/  UISETP.NE.AND UP0, UPT, UR8, 0x3, UPT ;  /* 0x000000030800788c */ /* 0x000fcc000bf05270 */
[----:B------:R-:W-:-:S13]  /*234d0*/  PLOP3.LUT P0, PT, PT, PT, UP0, 0x80, 0x0 ;  /* 0x000000000000781c */ /* 0x000fda0003f0f008 */
[----:B------:R-:W-:Y:S05]  /*234e0*/  @!P0 BRA `(.L_x_560) ;  /* 0x0000000000048947 */ /* 0x000fea0003800000 */
[----:B------:R-:W-:Y:S01]  /*234f0*/  BPT.TRAP 0x1 ;  /* 0x000000040000795c */ /* 0x000fe20000300000 */
.L_x_560:
[----:B------:R-:W0:Y:S01]  /*23500*/  S2R R3, SR_CgaCtaId ;  /* 0x0000000000037919 */ /* 0x000e220000008800 */
[----:B------:R-:W-:-:S04]  /*23510*/  MOV R0, 0x400 ;  /* 0x0000040000007802 */ /* 0x000fc80000000f00 */
[----:B0-----:R-:W-:Y:S02]  /*23520*/  LEA R3, R3, R0, 0x18 ;  /* 0x0000000003037211 */ /* 0x001fe400078ec0ff */
[----:B------:R-:W-:Y:S02]  /*23530*/  SHF.L.U32 R0, R7, 0x1f, RZ ;  /* 0x0000001f07007819 */ /* 0x000fe400000006ff */
[----:B------:R-:W-:-:S05]  /*23540*/  IADD3 R3, R3, 0x20, RZ ;  /* 0x0000002003037810 */ /* 0x000fca0007ffe0ff */
[----:B------:R-:W-:-:S04]  /*23550*/  IMAD R5, R6, 0x8, R3 ;  /* 0x0000000806057824 */ /* 0x000fc800078e0203 */
[----:B------:R-:W0:Y:S02]  /*23560*/  SYNCS.PHASECHK.TRANS64.TRYWAIT P0, [R5+URZ], R0 ;  /* 0x00000000050075a7 */ /* 0x000e24000800017f */
[----:B0-----:R-:W-:Y:S05]  /*23570*/  @!P0 BRA `(.L_x_561) ;  /* 0x0000000000fc8947 */ /* 0x001fea0003800000 */
.L_x_572:
[----:B------:R-:W-:-:S04]  /*23580*/  IADD3 R6, R6, 0x1, RZ ;  /* 0x0000000106067810 */ /* 0x000fc80007ffe0ff */
[----:B------:R-:W-:-:S04]  /*23590*/  ISETP.NE.AND P0, PT, R6, 0x4, PT ;  /* 0x000000040600780c */ /* 0x000fc80003f05270 */
[----:B0-----:R-:W-:Y:S02]  /*235a0*/  SEL R0, RZ, 0x1, P0 ;  /* 0x00000001ff007807 */ /* 0x001fe40000000000 */
[----:B------:R-:W-:Y:S02]  /*235b0*/  SEL R6, R6, RZ, P0 ;  /* 0x000000ff06067207 */ /* 0x000fe40000000000 */
[----:B------:R-:W-:-:S03]  /*235c0*/  LOP3.LUT R7, R7, R0, RZ, 0x3c, !PT ;  /* 0x0000000007077212 */ /* 0x000fc600078e3cff */
[----:B------:R-:W-:Y:S01]  /*235d0*/  IMAD R5, R6, 0x8, R3 ;  /* 0x0000000806057824 */ /* 0x000fe200078e0203 */
[----:B------:R-:W-:-:S04]  /*235e0*/  SHF.L.U32 R0, R7, 0x1f, RZ ;  /* 0x0000001f07007819 */ /* 0x000fc800000006ff */
[----:B------:R-:W0:Y:S02]  /*235f0*/  SYNCS.PHASECHK.TRANS64.TRYWAIT P0, [R5+URZ], R0 ;  /* 0x00000000050075a7 */ /* 0x000e24000800017f */
[----:B0-----:R-:W-:Y:S05]  /*23600*/  @!P0 BRA `(.L_x_562) ;  /* 0x0000000000ec8947 */ /* 0x001fea0003800000 */
.L_x_573:
[----:B0-----:R-:W-:-:S04]  /*23610*/  IADD3 R0, R6, 0x1, RZ ;  /* 0x0000000106007810 */ /* 0x001fc80007ffe0ff */
[----:B------:R-:W-:-:S04]  /*23620*/  ISETP.NE.AND P0, PT, R0, 0x4, PT ;  /* 0x000000040000780c */ /* 0x000fc80003f05270 */
[----:B------:R-:W-:Y:S02]  /*23630*/  SEL R2, RZ, 0x1, P0 ;  /* 0x00000001ff027807 */ /* 0x000fe40000000000 */
[----:B------:R-:W-:Y:S02]  /*23640*/  SEL R4, R0, RZ, P0 ;  /* 0x000000ff00047207 */ /* 0x000fe40000000000 */
[----:B------:R-:W-:-:S03]  /*23650*/  LOP3.LUT R7, R7, R2, RZ, 0x3c, !PT ;  /* 0x0000000207077212 */ /* 0x000fc600078e3cff */
[----:B------:R-:W-:Y:S01]  /*23660*/  IMAD R5, R4, 0x8, R3 ;  /* 0x0000000804057824 */ /* 0x000fe200078e0203 */
[----:B------:R-:W-:-:S04]  /*23670*/  SHF.L.U32 R0, R7, 0x1f, RZ ;  /* 0x0000001f07007819 */ /* 0x000fc800000006ff */
[----:B------:R-:W0:Y:S02]  /*23680*/  SYNCS.PHASECHK.TRANS64.TRYWAIT P0, [R5+URZ], R0 ;  /* 0x00000000050075a7 */ /* 0x000e24000800017f */
[----:B0-----:R-:W-:Y:S05]  /*23690*/  @!P0 BRA `(.L_x_563) ;  /* 0x0000000000dc8947 */ /* 0x001fea0003800000 */
.L_x_574:
[----:B0-----:R-:W-:-:S04]  /*236a0*/  IADD3 R0, R4, 0x1, RZ ;  /* 0x0000000104007810 */ /* 0x001fc80007ffe0ff */
[----:B------:R-:W-:-:S04]  /*236b0*/  ISETP.NE.AND P0, PT, R0, 0x4, PT ;  /* 0x000000040000780c */ /* 0x000fc80003f05270 */
[----:B------:R-:W-:Y:S02]  /*236c0*/  SEL R2, RZ, 0x1, P0 ;  /* 0x00000001ff027807 */ /* 0x000fe40000000000 */
[----:B------:R-:W-:Y:S02]  /*236d0*/  SEL R0, R0, RZ, P0 ;  /* 0x000000ff00007207 */ /* 0x000fe40000000000 */
[----:B------:R-:W-:-:S03]  /*236e0*/  LOP3.LUT R2, R7, R2, RZ, 0x3c, !PT ;  /* 0x0000000207027212 */ /* 0x000fc600078e3cff */
[----:B------:R-:W-:Y:S01]  /*236f0*/  IMAD R3, R0, 0x8, R3 ;  /* 0x0000000800037824 */ /* 0x000fe200078e0203 */
[----:B------:R-:W-:-:S07]  /*23700*/  SHF.L.U32 R0, R2, 0x1f, RZ ;  /* 0x0000001f02007819 */ /* 0x000fce00000006ff */
.L_x_564:
[----:B0-----:R0:W1:Y:S02]  /*23710*/  SYNCS.PHASECHK.TRANS64.TRYWAIT P0, [R3+URZ], R0 ;  /* 0x00000000030075a7 */ /* 0x001064000800017f */
[----:B-1----:R-:W-:Y:S05]  /*23720*/  @!P0 NANOSLEEP.SYNCS 0x989680 ;  /* 0x009896800000895d */ /* 0x002fea0003900000 */
[----:B------:R-:W1:Y:S02]  /*23730*/  @!P0 SYNCS.PHASECHK.TRANS64 P0, [R3+URZ], R0 ;  /* 0x00000000030085a7 */ /* 0x000e64000800007f */
[----:B-1----:R-:W-:Y:S05]  /*23740*/  @!P0 BRA `(.L_x_564) ;  /* 0xfffffffc00f08947 */ /* 0x002fea000383ffff */
.L_x_559:
[----:B------:R-:W-:Y:S05]  /*23750*/  BSYNC B0 ;  /* 0x0000000000007941 */ /* 0x000fea0003800000 */
.L_x_558:
[----:B------:R-:W-:Y:S05]  /*23760*/  EXIT ;  /* 0x000000000000794d */ /* 0x000fea0003800000 */
.L_x_17:
[----:B-1----:R1:W4:Y:S02]  /*23770*/  SYNCS.PHASECHK.TRANS64.TRYWAIT P1, [R3+URZ], R0 ;  /* 0x00000000030075a7 */ /* 0x002324000802017f */
[----:B----4-:R-:W-:Y:S05]  /*23780*/  @!P1 NANOSLEEP.SYNCS 0x989680 ;  /* 0x009896800000995d */ /* 0x010fea0003900000 */
[----:B------:R-:W4:Y:S02]  /*23790*/  @!P1 SYNCS.PHASECHK.TRANS64 P1, [R3+URZ], R0 ;  /* 0x00000000030095a7 */ /* 0x000f24000802007f */
[----:B----4-:R-:W-:Y:S05]  /*237a0*/  @!P1 BRA `(.L_x_17) ;  /* 0xfffffffc00f09947 */ /* 0x010fea000383ffff */
[----:B------:R-:W-:Y:S05]  /*237b0*/  BRA `(.L_x_16) ;  /* 0xfffffddc00187947 */ /* 0x000fea000383ffff */
.L_x_22:
[----:B-1----:R-:W-:-:S04]  /*237c0*/  MOV R4, UR10 ;  /* 0x0000000a00047c02 */ /* 0x002fc80008000f00 */
[----:B------:R1:W2:Y:S03]  /*237d0*/  SYNCS.PHASECHK.TRANS64.TRYWAIT P1, [R4+URZ], R3 ;  /* 0x00000003040075a7 */ /* 0x0002a6000802017f */
[----:B--2---:R-:W-:Y:S05]  /*237e0*/  @!P1 NANOSLEEP.SYNCS 0x989680 ;  /* 0x009896800000995d */ /* 0x004fea0003900000 */
[----:B------:R-:W2:Y:S02]  /*237f0*/  @!P1 SYNCS.PHASECHK.TRANS64 P1, [R4+URZ], R3 ;  /* 0x00000003040095a7 */ /* 0x000ea4000802007f */
[----:B--2---:R-:W-:Y:S05]  /*23800*/  @!P1 BRA `(.L_x_22) ;  /* 0xfffffffc00ec9947 */ /* 0x004fea000383ffff */
[----:B------:R-:W-:Y:S05]  /*23810*/  BRA `(.L_x_21) ;  /* 0xfffffe5000887947 */ /* 0x000fea000383ffff */
.L_x_545:
[----:B------:R-:W-:Y:S01]  /*23820*/  BSSY B1, `(.L_x_565) ;  /* 0x0000006000017945 */ /* 0x000fe20003800000 */
[----:B------:R-:W-:-:S07]  /*23830*/  IMAD.MOV.U32 R15, RZ, RZ, -0x1 ;  /* 0xffffffffff0f7424 */ /* 0x000fce00078e00ff */
[----:B------:R-:W-:Y:S05]  /*23840*/  WARPSYNC.COLLECTIVE R15, `(.L_x_566) ;  /* 0x000000000f0c7348 */ /* 0x000fea0003c00000 */
[----:B------:R-:W-:Y:S02]  /*23850*/  ELECT P6, UR62, PT ;  /* 0x00000000003e782f */ /* 0x000fe400038c0000 */
[----:B------:R-:W-:Y:S01]  /*23860*/  MOV R14, UR62 ;  /* 0x0000003e000e7c02 */ /* 0x000fe20008000f00 */
[----:B------:R-:W-:Y:S10]  /*23870*/  ENDCOLLECTIVE ;  /* 0x000000000000791b */ /* 0x000ff40003800000 */
.L_x_566:
[----:B------:R-:W-:Y:S05]  /*23880*/  BSYNC B1 ;  /* 0x0000000000017941 */ /* 0x000fea0003800000 */
.L_x_565:
[----:B------:R-:W-:Y:S05]  /*23890*/  BRA `(.L_x_567) ;  /* 0xffffffec00ec7947 */ /* 0x000fea000383ffff */
.L_x_548:
[----:B-1----:R1:W2:Y:S02]  /*238a0*/  SYNCS.PHASECHK.TRANS64.TRYWAIT P1, [R14+URZ+0x20], R11 ;  /* 0x0000200b0e0075a7 */ /* 0x0022a4000802017f */
[----:B--2---:R-:W-:Y:S05]  /*238b0*/  @!P1 NANOSLEEP.SYNCS 0x989680 ;  /* 0x009896800000995d */ /* 0x004fea0003900000 */
[----:B------:R-:W2:Y:S02]  /*238c0*/  @!P1 SYNCS.PHASECHK.TRANS64 P1, [R14+URZ+0x20], R11 ;  /* 0x0000200b0e0095a7 */ /* 0x000ea4000802007f */
[----:B--2---:R-:W-:Y:S05]  /*238d0*/  @!P1 BRA `(.L_x_548) ;  /* 0xfffffffc00f09947 */ /* 0x004fea000383ffff */
[----:B------:R-:W-:Y:S05]  /*238e0*/  BRA `(.L_x_568) ;  /* 0xfffffff000207947 */ /* 0x000fea000383ffff */
.L_x_557:
[----:B------:R-:W-:Y:S01]  /*238f0*/  BSSY B0, `(.L_x_569) ;  /* 0x0000006000007945 */ /* 0x000fe20003800000 */
[----:B------:R-:W-:-:S07]  /*23900*/  MOV R15, 0xffffffff ;  /* 0xffffffff000f7802 */ /* 0x000fce0000000f00 */
[----:B------:R-:W-:Y:S05]  /*23910*/  WARPSYNC.COLLECTIVE R15, `(.L_x_570) ;  /* 0x000000000f0c7348 */ /* 0x000fea0003c00000 */
[----:B------:R-:W-:Y:S02]  /*23920*/  ELECT P6, UR62, PT ;  /* 0x00000000003e782f */ /* 0x000fe400038c0000 */
[----:B------:R-:W-:Y:S01]  /*23930*/  MOV R14, UR62 ;  /* 0x0000003e000e7c02 */ /* 0x000fe20008000f00 */
[----:B------:R-:W-:Y:S10]  /*23940*/  ENDCOLLECTIVE ;  /* 0x000000000000791b */ /* 0x000ff40003800000 */
.L_x_570:
[----:B------:R-:W-:Y:S05]  /*23950*/  BSYNC B0 ;  /* 0x0000000000007941 */ /* 0x000fea0003800000 */
.L_x_569:
[----:B------:R-:W-:Y:S05]  /*23960*/  BRA `(.L_x_571) ;  /* 0xfffffff800c87947 */ /* 0x000fea000383ffff */
.L_x_561:
[----:B0-----:R0:W1:Y:S02]  /*23970*/  SYNCS.PHASECHK.TRANS64.TRYWAIT P0, [R5+URZ], R0 ;  /* 0x00000000050075a7 */ /* 0x001064000800017f */
[----:B-1----:R-:W-:Y:S05]  /*23980*/  @!P0 NANOSLEEP.SYNCS 0x989680 ;  /* 0x009896800000895d */ /* 0x002fea0003900000 */
[----:B------:R-:W1:Y:S02]  /*23990*/  @!P0 SYNCS.PHASECHK.TRANS64 P0, [R5+URZ], R0 ;  /* 0x00000000050085a7 */ /* 0x000e64000800007f */
[----:B-1----:R-:W-:Y:S05]  /*239a0*/  @!P0 BRA `(.L_x_561) ;  /* 0xfffffffc00f08947 */ /* 0x002fea000383ffff */
[----:B------:R-:W-:Y:S05]  /*239b0*/  BRA `(.L_x_572) ;  /* 0xfffffff800f07947 */ /* 0x000fea000383ffff */
.L_x_562:
[----:B0-----:R0:W1:Y:S02]  /*239c0*/  SYNCS.PHASECHK.TRANS64.TRYWAIT P0, [R5+URZ], R0 ;  /* 0x00000000050075a7 */ /* 0x001064000800017f */
[----:B-1----:R-:W-:Y:S05]  /*239d0*/  @!P0 NANOSLEEP.SYNCS 0x989680 ;  /* 0x009896800000895d */ /* 0x002fea0003900000 */
[----:B------:R-:W1:Y:S02]  /*239e0*/  @!P0 SYNCS.PHASECHK.TRANS64 P0, [R5+URZ], R0 ;  /* 0x00000000050085a7 */ /* 0x000e64000800007f */
[----:B-1----:R-:W-:Y:S05]  /*239f0*/  @!P0 BRA `(.L_x_562) ;  /* 0xfffffffc00f08947 */ /* 0x002fea000383ffff */
[----:B------:R-:W-:Y:S05]  /*23a00*/  BRA `(.L_x_573) ;  /* 0xfffffffc00007947 */ /* 0x000fea000383ffff */
.L_x_563:
[----:B0-----:R0:W1:Y:S02]  /*23a10*/  SYNCS.PHASECHK.TRANS64.TRYWAIT P0, [R5+URZ], R0 ;  /* 0x00000000050075a7 */ /* 0x001064000800017f */
[----:B-1----:R-:W-:Y:S05]  /*23a20*/  @!P0 NANOSLEEP.SYNCS 0x989680 ;  /* 0x009896800000895d */ /* 0x002fea0003900000 */
[----:B------:R-:W1:Y:S02]  /*23a30*/  @!P0 SYNCS.PHASECHK.TRANS64 P0, [R5+URZ], R0 ;  /* 0x00000000050085a7 */ /* 0x000e64000800007f */
[----:B-1----:R-:W-:Y:S05]  /*23a40*/  @!P0 BRA `(.L_x_563) ;  /* 0xfffffffc00f08947 */ /* 0x002fea000383ffff */
[----:B------:R-:W-:Y:S05]  /*23a50*/  BRA `(.L_x_574) ;  /* 0xfffffffc00107947 */ /* 0x000fea000383ffff */
.L_x_575:
[----:B------:R-:W-:-:S00]  /*23a60*/  BRA `(.L_x_575) ;  /* 0xfffffffc00fc7947 */ /* 0x000fc0000383ffff */
[----:B------:R-:W-:-:S00]  /*23a70*/  NOP ;  /* 0x0000000000007918 */ /* 0x000fc00000000000 */
        /* <DEDUP_REMOVED lines=8> */
.L_x_576:


//--------------------- .nv.global.init           --------------------------
	.section	.nv.global.init,"aw",@progbits
.nv.global.init:
	.type		$str$22,@object
	.size		$str$22,($str$23 - $str$22)
$str$22:
        /*0000*/ 	.byte	0x6b, 0x5f, 0x74, 0x69, 0x6c, 0x65, 0x5f, 0x63, 0x6f, 0x75, 0x6e, 0x74, 0x20, 0x3e, 0x3d, 0x20
        /*0010*/ 	.byte	0x31, 0x00
	.type		$str$23,@object
	.size		$str$23,(__unnamed_1 - $str$23)
$str$23:
        /*0012*/ 	.byte	0x2f, 0x74, 0x6d, 0x70, 0x2f, 0x63, 0x75, 0x74, 0x6c, 0x61, 0x73, 0x73, 0x5f, 0x73, 0x77, 0x65
        /*0022*/ 	.byte	0x65, 0x70, 0x5f, 0x73, 0x72, 0x63, 0x2f, 0x69, 0x6e, 0x63, 0x6c, 0x75, 0x64, 0x65, 0x2f, 0x63
        /*0032*/ 	.byte	0x75, 0x74, 0x6c, 0x61, 0x73, 0x73, 0x2f, 0x67, 0x65, 0x6d, 0x6d, 0x2f, 0x63, 0x6f, 0x6c, 0x6c
        /*0042*/ 	.byte	0x65, 0x63, 0x74, 0x69, 0x76, 0x65, 0x2f, 0x73, 0x6d, 0x39, 0x30, 0x5f, 0x6d, 0x6d, 0x61, 0x5f
        /*0052*/ 	.byte	0x74, 0x6d, 0x61, 0x5f, 0x67, 0x6d, 0x6d, 0x61, 0x5f, 0x73, 0x73, 0x5f, 0x77, 0x61, 0x72, 0x70
        /*0062*/ 	.byte	0x73, 0x70, 0x65, 0x63, 0x69, 0x61, 0x6c, 0x69, 0x7a, 0x65, 0x64, 0x2e, 0x68, 0x70, 0x70, 0x00
	.type		__unnamed_1,@object
	.size		__unnamed_1,(.L_0 - __unnamed_1)
__unnamed_1:
        /* <DEDUP_REMOVED lines=180> */
        /*0bb2*/ 	.byte	0x75, 0x74, 0x65, 0x3a, 0x3a, 0x69, 0x64, 0x65, 0x6e, 0x74, 0x69, 0x74, 0x79, 0x5d, 0x00
.L_0:


//--------------------- .nv.shared._ZN7cutlass13device_kernelINS_4gemm6kernel13GemmUniversalIN4cute5tupleIJiiiiEEENS1_10collective13CollectiveMmaINS1_34MainloopSm90TmaGmmaWarpSpecializedILi4ENS5_IJNS4_1CILi1EEESB_SB_EEENS1_35KernelTmaWarpSpecializedCooperativeEEENS5_IJNSA_ILi256EEESF_NSA_ILi128EEEEEENS_6half_tENS5_IJlSB_lEEESI_SJ_NS4_8TiledMMAINS4_8MMA_AtomIJNS4_4SM904GMMA26MMA_64x256x16_F32F16F16_SSILNSN_5MajorE0ELSP_0ELNSN_7ScaleInE1ELSQ_1EEEEEENS4_6LayoutINS5_IJNSA_ILi2EEESB_SB_EEENS5_IJSB_NSA_ILi0EEESW_EEEEENS5_IJNS4_10UnderscoreESZ_SZ_EEEEENS4_13SM90_TMA_LOADENS4_14ComposedLayoutINS4_7SwizzleILi3ELi4ELi3EEENS4_18smem_ptr_flag_bitsILi16EEENST_INS5_IJNSA_ILi8EEENSA_ILi64EEEEEENS5_IJS19_SB_EEEEEEEvNS4_8identityES12_S1D_vS1E_EENS_8epilogue10collective6detail29Sm90TmaWarpSpecializedAdapterINS1H_15DefaultEpilogueISI_SJ_SJ_NS1G_6thread17LinearCombinationISI_Li1EffLNS1L_9ScaleType4KindE0ELNS_15FloatRoundStyleE2ESI_EENS1_15EpilogueDefaultEEEEEvvEEEEvNT_6ParamsE --------------------------
	.section	.nv.shared._ZN7cutlass13device_kernelINS_4gemm6kernel13GemmUniversalIN4cute5tupleIJiiiiEEENS1_10collective13CollectiveMmaINS1_34MainloopSm90TmaGmmaWarpSpecializedILi4ENS5_IJNS4_1CILi1EEESB_SB_EEENS1_35KernelTmaWarpSpecializedCooperativeEEENS5_IJNSA_ILi256EEESF_NSA_ILi128EEEEEENS_6half_tENS5_IJlSB_lEEESI_SJ_NS4_8TiledMMAINS4_8MMA_AtomIJNS4_4SM904GMMA26MMA_64x256x16_F32F16F16_SSILNSN_5MajorE0ELSP_0ELNSN_7ScaleInE1ELSQ_1EEEEEENS4_6LayoutINS5_IJNSA_ILi2EEESB_SB_EEENS5_IJSB_NSA_ILi0EEESW_EEEEENS5_IJNS4_10UnderscoreESZ_SZ_EEEEENS4_13SM90_TMA_LOADENS4_14ComposedLayoutINS4_7SwizzleILi3ELi4ELi3EEENS4_18smem_ptr_flag_bitsILi16EEENST_INS5_IJNSA_ILi8EEENSA_ILi64EEEEEENS5_IJS19_SB_EEEEEEEvNS4_8identityES12_S1D_vS1E_EENS_8epilogue10collective6detail29Sm90TmaWarpSpecializedAdapterINS1H_15DefaultEpilogueISI_SJ_SJ_NS1G_6thread17LinearCombinationISI_Li1EffLNS1L_9ScaleType4KindE0ELNS_15FloatRoundStyleE2ESI_EENS1_15EpilogueDefaultEEEEEvvEEEEvNT_6ParamsE,"aw",@nobits
	.sectionflags	@""
	.align	16
	.zero		1024


//--------------------- .nv.shared.reserved.0     --------------------------
	.section	.nv.shared.reserved.0,"aw",@nobits
	.weak		__nv_reservedSMEM_offset_0_alias
	.size		__nv_reservedSMEM_offset_0_alias, 0, 0
	.other		__nv_reservedSMEM_offset_0_alias,@"STO_CUDA_RESERVED_SHARED STV_DEFAULT"
__nv_reservedSMEM_offset_0_alias:
	.zero		0


//--------------------- .nv.global                --------------------------
	.section	.nv.global,"aw",@nobits
.nv.global:
	.type		_ZN40_INTERNAL_27beb0d6_4_k_cu_a819beab_207324cute1_E,@object
	.size		_ZN40_INTERNAL_27beb0d6_4_k_cu_a819beab_207324cute1_E,(_ZN40_INTERNAL_27beb0d6_4_k_cu_a819beab_207324cuda3std3__45__cpo6cbeginE - _ZN40_INTERNAL_27beb0d6_4_k_cu_a819beab_207324cute1_E)
_ZN40_INTERNAL_27beb0d6_4_k_cu_a819beab_207324cute1_E:
	.zero		1
	.type		_ZN40_INTERNAL_27beb0d6_4_k_cu_a819beab_207324cuda3std3__45__cpo6cbeginE,@object
	.size		_ZN40_INTERNAL_27beb0d6_4_k_cu_a819beab_207324cuda3std3__45__cpo6cbeginE,(_ZN40_INTERNAL_27beb0d6_4_k_cu_a819beab_207324cuda3std3__48in_placeE - _ZN40_INTERNAL_27beb0d6_4_k_cu_a819beab_207324cuda3std3__45__cpo6cbeginE)
_ZN40_INTERNAL_27beb0d6_4_k_cu_a819beab_207324cuda3std3__45__cpo6cbeginE:
	.zero		1
	.type		_ZN40_INTERNAL_27beb0d6_4_k_cu_a819beab_207324cuda3std3__48in_placeE,@object
	.size		_ZN40_INTERNAL_27beb0d6_4_k_cu_a819beab_207324cuda3std3__48in_placeE,(_ZN40_INTERNAL_27beb0d6_4_k_cu_a819beab_207324cuda3std6ranges3__45__cpo9iter_moveE - _ZN40_INTERNAL_27beb0d6_4_k_cu_a819beab_207324cuda3std3__48in_placeE)
_ZN40_INTERNAL_27beb0d6_4_k_cu_a819beab_207324cuda3std3__48in_placeE:
	.zero		1
	.type		_ZN40_INTERNAL_27beb0d6_4_k_cu_a819beab_207324cuda3std6ranges3__45__cpo9iter_moveE,@object
	.size		_ZN40_INTERNAL_27beb0d6_4_k_cu_a819beab_207324cuda3std6ranges3__45__cpo9iter_moveE,(_ZN40_INTERNAL_27beb0d6_4_k_cu_a819beab_207324cuda3std3__45__cpo5beginE - _ZN40_INTERNAL_27beb0d6_4_k_cu_a819beab_207324cuda3std6ranges3__45__cpo9iter_moveE)
_ZN40_INTERNAL_27beb0d6_4_k_cu_a819beab_207324cuda3std6ranges3__45__cpo9iter_moveE:
	.zero		1
	.type		_ZN40_INTERNAL_27beb0d6_4_k_cu_a819beab_207324cuda3std3__45__cpo5beginE,@object
	.size		_ZN40_INTERNAL_27beb0d6_4_k_cu_a819beab_207324cuda3std3__45__cpo5beginE,(_ZN40_INTERNAL_27beb0d6_4_k_cu_a819beab_207324cuda3std3__442_GLOBAL__N__27beb0d6_4_k_cu_a819beab_207326ignoreE - _ZN40_INTERNAL_27beb0d6_4_k_cu_a819beab_207324cuda3std3__45__cpo5beginE)
_ZN40_INTERNAL_27beb0d6_4_k_cu_a819beab_207324cuda3std3__45__cpo5beginE:
	.zero		1
	.type		_ZN40_INTERNAL_27beb0d6_4_k_cu_a819beab_207324cuda3std3__442_GLOBAL__N__27beb0d6_4_k_cu_a819beab_207326ignoreE,@object
	.size		_ZN40_INTERNAL_27beb0d6_4_k_cu_a819beab_207324cuda3std3__442_GLOBAL__N__27beb0d6_4_k_cu_a819beab_207326ignoreE,(_ZN40_INTERNAL_27beb0d6_4_k_cu_a819beab_207324cute7productE - _ZN40_INTERNAL_27beb0d6_4_k_cu_a819beab_207324cuda3std3__442_GLOBAL__N__27beb0d6_4_k_cu_a819beab_207326ignoreE)
_ZN40_INTERNAL_27beb0d6_4_k_cu_a819beab_207324cuda3std3__442_GLOBAL__N__27beb0d6_4_k_cu_a819beab_207326ignoreE:
	.zero		1
	.type		_ZN40_INTERNAL_27beb0d6_4_k_cu_a819beab_207324cute7productE,@object
	.size		_ZN40_INTERNAL_27beb0d6_4_k_cu_a819beab_207324cute7productE,(_ZN40_INTERNAL_27beb0d6_4_k_cu_a819beab_207324cuda3std3__45__cpo3endE - _ZN40_INTERNAL_27beb0d6_4_k_cu_a819beab_207324cute7productE)
_ZN40_INTERNAL_27beb0d6_4_k_cu_a819beab_207324cute7productE:
	.zero		1
	.type		_ZN40_INTERNAL_27beb0d6_4_k_cu_a819beab_207324cuda3std3__45__cpo3endE,@object
	.size		_ZN40_INTERNAL_27beb0d6_4_k_cu_a819beab_207324cuda3std3__45__cpo3endE,(_ZN40_INTERNAL_27beb0d6_4_k_cu_a819beab_207324cuda3std3__419piecewise_constructE - _ZN40_INTERNAL_27beb0d6_4_k_cu_a819beab_207324cuda3std3__45__cpo3endE)
_ZN40_INTERNAL_27beb0d6_4_k_cu_a819beab_207324cuda3std3__45__cpo3endE:
	.zero		1
	.type		_ZN40_INTERNAL_27beb0d6_4_k_cu_a819beab_207324cuda3std3__419piecewise_constructE,@object
	.size		_ZN40_INTERNAL_27beb0d6_4_k_cu_a819beab_207324cuda3std3__419piecewise_constructE,(_ZN40_INTERNAL_27beb0d6_4_k_cu_a819beab_207324cuda3std3__45__cpo4cendE - _ZN40_INTERNAL_27beb0d6_4_k_cu_a819beab_207324cuda3std3__419piecewise_constructE)
_ZN40_INTERNAL_27beb0d6_4_k_cu_a819beab_207324cuda3std3__419piecewise_constructE:
	.zero		1
	.type		_ZN40_INTERNAL_27beb0d6_4_k_cu_a819beab_207324cuda3std3__45__cpo4cendE,@object
	.size		_ZN40_INTERNAL_27beb0d6_4_k_cu_a819beab_207324cuda3std3__45__cpo4cendE,(_ZN40_INTERNAL_27beb0d6_4_k_cu_a819beab_207324cuda3std6ranges3__45__cpo4swapE - _ZN40_INTERNAL_27beb0d6_4_k_cu_a819beab_207324cuda3std3__45__cpo4cendE)
_ZN40_INTERNAL_27beb0d6_4_k_cu_a819beab_207324cuda3std3__45__cpo4cendE:
	.zero		1
	.type		_ZN40_INTERNAL_27beb0d6_4_k_cu_a819beab_207324cuda3std6ranges3__45__cpo4swapE,@object
	.size		_ZN40_INTERNAL_27beb0d6_4_k_cu_a819beab_207324cuda3std6ranges3__45__cpo4swapE,(.L_8 - _ZN40_INTERNAL_27beb0d6_4_k_cu_a819beab_207324cuda3std6ranges3__45__cpo4swapE)
_ZN40_INTERNAL_27beb0d6_4_k_cu_a819beab_207324cuda3std6ranges3__45__cpo4swapE:
	.zero		1
.L_8:


//--------------------- .nv.constant0._ZN7cutlass13device_kernelINS_4gemm6kernel13GemmUniversalIN4cute5tupleIJiiiiEEENS1_10collective13CollectiveMmaINS1_34MainloopSm90TmaGmmaWarpSpecializedILi4ENS5_IJNS4_1CILi1EEESB_SB_EEENS1_35KernelTmaWarpSpecializedCooperativeEEENS5_IJNSA_ILi256EEESF_NSA_ILi128EEEEEENS_6half_tENS5_IJlSB_lEEESI_SJ_NS4_8TiledMMAINS4_8MMA_AtomIJNS4_4SM904GMMA26MMA_64x256x16_F32F16F16_SSILNSN_5MajorE0ELSP_0ELNSN_7ScaleInE1ELSQ_1EEEEEENS4_6LayoutINS5_IJNSA_ILi2EEESB_SB_EEENS5_IJSB_NSA_ILi0EEESW_EEEEENS5_IJNS4_10UnderscoreESZ_SZ_EEEEENS4_13SM90_TMA_LOADENS4_14ComposedLayoutINS4_7SwizzleILi3ELi4ELi3EEENS4_18smem_ptr_flag_bitsILi16EEENST_INS5_IJNSA_ILi8EEENSA_ILi64EEEEEENS5_IJS19_SB_EEEEEEEvNS4_8identityES12_S1D_vS1E_EENS_8epilogue10collective6detail29Sm90TmaWarpSpecializedAdapterINS1H_15DefaultEpilogueISI_SJ_SJ_NS1G_6thread17LinearCombinationISI_Li1EffLNS1L_9ScaleType4KindE0ELNS_15FloatRoundStyleE2ESI_EENS1_15EpilogueDefaultEEEEEvvEEEEvNT_6ParamsE --------------------------
	.section	.nv.constant0._ZN7cutlass13device_kernelINS_4gemm6kernel13GemmUniversalIN4cute5tupleIJiiiiEEENS1_10collective13CollectiveMmaINS1_34MainloopSm90TmaGmmaWarpSpecializedILi4ENS5_IJNS4_1CILi1EEESB_SB_EEENS1_35KernelTmaWarpSpecializedCooperativeEEENS5_IJNSA_ILi256EEESF_NSA_ILi128EEEEEENS_6half_tENS5_IJlSB_lEEESI_SJ_NS4_8TiledMMAINS4_8MMA_AtomIJNS4_4SM904GMMA26MMA_64x256x16_F32F16F16_SSILNSN_5MajorE0ELSP_0ELNSN_7ScaleInE1ELSQ_1EEEEEENS4_6LayoutINS5_IJNSA_ILi2EEESB_SB_EEENS5_IJSB_NSA_ILi0EEESW_EEEEENS5_IJNS4_10UnderscoreESZ_SZ_EEEEENS4_13SM90_TMA_LOADENS4_14ComposedLayoutINS4_7SwizzleILi3ELi4ELi3EEENS4_18smem_ptr_flag_bitsILi16EEENST_INS5_IJNSA_ILi8EEENSA_ILi64EEEEEENS5_IJS19_SB_EEEEEEEvNS4_8identityES12_S1D_vS1E_EENS_8epilogue10collective6detail29Sm90TmaWarpSpecializedAdapterINS1H_15DefaultEpilogueISI_SJ_SJ_NS1G_6thread17LinearCombinationISI_Li1EffLNS1L_9ScaleType4KindE0ELNS_15FloatRoundStyleE2ESI_EENS1_15EpilogueDefaultEEEEEvvEEEEvNT_6ParamsE,"a",@progbits
	.sectionflags	@""
	.align	4
.nv.constant0._ZN7cutlass13device_kernelINS_4gemm6kernel13GemmUniversalIN4cute5tupleIJiiiiEEENS1_10collective13CollectiveMmaINS1_34MainloopSm90TmaGmmaWarpSpecializedILi4ENS5_IJNS4_1CILi1EEESB_SB_EEENS1_35KernelTmaWarpSpecializedCooperativeEEENS5_IJNSA_ILi256EEESF_NSA_ILi128EEEEEENS_6half_tENS5_IJlSB_lEEESI_SJ_NS4_8TiledMMAINS4_8MMA_AtomIJNS4_4SM904GMMA26MMA_64x256x16_F32F16F16_SSILNSN_5MajorE0ELSP_0ELNSN_7ScaleInE1ELSQ_1EEEEEENS4_6LayoutINS5_IJNSA_ILi2EEESB_SB_EEENS5_IJSB_NSA_ILi0EEESW_EEEEENS5_IJNS4_10UnderscoreESZ_SZ_EEEEENS4_13SM90_TMA_LOADENS4_14ComposedLayoutINS4_7SwizzleILi3ELi4ELi3EEENS4_18smem_ptr_flag_bitsILi16EEENST_INS5_IJNSA_ILi8EEENSA_ILi64EEEEEENS5_IJS19_SB_EEEEEEEvNS4_8identityES12_S1D_vS1E_EENS_8epilogue10collective6detail29Sm90TmaWarpSpecializedAdapterINS1H_15DefaultEpilogueISI_SJ_SJ_NS1G_6thread17LinearCombinationISI_Li1EffLNS1L_9ScaleType4KindE0ELNS_15FloatRoundStyleE2ESI_EENS1_15EpilogueDefaultEEEEEvvEEEEvNT_6ParamsE:
	.zero		1664


//--------------------- SYMBOLS --------------------------

	.type		.nv.reservedSmem.offset0,@object
	.size		.nv.reservedSmem.offset0,0x4
	.type		__assertfail,@function
